//
// Generated by NVIDIA NVVM Compiler
//
// Compiler Build ID: CL-36424714
// Cuda compilation tools, release 13.0, V13.0.88
// Based on NVVM 20.0.0
//

.version 9.0
.target sm_100
.address_size 64

	// .globl	_Z12cuda_featurePjS_PfS0_S_S_S0_S0_iifi

.visible .entry _Z12cuda_featurePjS_PfS0_S_S_S0_S0_iifi(
	.param .u64 .ptr .align 1 _Z12cuda_featurePjS_PfS0_S_S_S0_S0_iifi_param_0,
	.param .u64 .ptr .align 1 _Z12cuda_featurePjS_PfS0_S_S_S0_S0_iifi_param_1,
	.param .u64 .ptr .align 1 _Z12cuda_featurePjS_PfS0_S_S_S0_S0_iifi_param_2,
	.param .u64 .ptr .align 1 _Z12cuda_featurePjS_PfS0_S_S_S0_S0_iifi_param_3,
	.param .u64 .ptr .align 1 _Z12cuda_featurePjS_PfS0_S_S_S0_S0_iifi_param_4,
	.param .u64 .ptr .align 1 _Z12cuda_featurePjS_PfS0_S_S_S0_S0_iifi_param_5,
	.param .u64 .ptr .align 1 _Z12cuda_featurePjS_PfS0_S_S_S0_S0_iifi_param_6,
	.param .u64 .ptr .align 1 _Z12cuda_featurePjS_PfS0_S_S_S0_S0_iifi_param_7,
	.param .u32 _Z12cuda_featurePjS_PfS0_S_S_S0_S0_iifi_param_8,
	.param .u32 _Z12cuda_featurePjS_PfS0_S_S_S0_S0_iifi_param_9,
	.param .f32 _Z12cuda_featurePjS_PfS0_S_S_S0_S0_iifi_param_10,
	.param .u32 _Z12cuda_featurePjS_PfS0_S_S_S0_S0_iifi_param_11
)
{
	.reg .pred 	%p<88>;
	.reg .b32 	%r<407>;
	.reg .b32 	%f<205>;
	.reg .b64 	%rd<109>;

	ld.param.u64 	%rd26, [_Z12cuda_featurePjS_PfS0_S_S_S0_S0_iifi_param_1];
	ld.param.u64 	%rd27, [_Z12cuda_featurePjS_PfS0_S_S_S0_S0_iifi_param_2];
	ld.param.u64 	%rd28, [_Z12cuda_featurePjS_PfS0_S_S_S0_S0_iifi_param_3];
	ld.param.u64 	%rd29, [_Z12cuda_featurePjS_PfS0_S_S_S0_S0_iifi_param_4];
	ld.param.u64 	%rd30, [_Z12cuda_featurePjS_PfS0_S_S_S0_S0_iifi_param_5];
	ld.param.u32 	%r147, [_Z12cuda_featurePjS_PfS0_S_S_S0_S0_iifi_param_8];
	ld.param.u32 	%r148, [_Z12cuda_featurePjS_PfS0_S_S_S0_S0_iifi_param_9];
	ld.param.u32 	%r149, [_Z12cuda_featurePjS_PfS0_S_S_S0_S0_iifi_param_11];
	cvta.to.global.u64 	%rd1, %rd30;
	cvta.to.global.u64 	%rd2, %rd29;
	cvta.to.global.u64 	%rd3, %rd26;
	cvta.to.global.u64 	%rd4, %rd27;
	cvta.to.global.u64 	%rd5, %rd28;
	mov.u32 	%r1, %ntid.x;
	mov.u32 	%r2, %ctaid.x;
	mul.lo.s32 	%r352, %r1, %r2;
	mov.u32 	%r4, %tid.x;
	add.s32 	%r5, %r352, %r4;
	setp.lt.s32 	%p1, %r148, 1;
	mov.f32 	%f161, 0f00000000;
	@%p1 bra 	$L__BB0_13;
	and.b32  	%r6, %r148, 7;
	setp.lt.u32 	%p2, %r148, 8;
	mov.b32 	%r342, 0;
	mov.u32 	%r347, %r342;
	@%p2 bra 	$L__BB0_4;
	and.b32  	%r342, %r148, 2147483640;
	neg.s32 	%r336, %r342;
	mov.b32 	%r347, 0;
	mul.wide.s32 	%rd35, %r147, 4;
	shl.b32 	%r193, %r147, 3;
	mov.u32 	%r334, %r149;
	mov.u32 	%r335, %r5;
$L__BB0_3:
	.pragma "nounroll";
	mul.wide.s32 	%rd31, %r334, 4;
	add.s64 	%rd32, %rd2, %rd31;
	ld.global.u32 	%r154, [%rd32];
	mul.wide.s32 	%rd33, %r335, 4;
	add.s64 	%rd34, %rd1, %rd33;
	ld.global.u32 	%r155, [%rd34];
	xor.b32  	%r156, %r155, %r154;
	popc.b32 	%r157, %r156;
	add.s32 	%r158, %r157, %r347;
	add.s64 	%rd36, %rd32, %rd35;
	ld.global.u32 	%r159, [%rd36];
	add.s64 	%rd37, %rd34, %rd35;
	ld.global.u32 	%r160, [%rd37];
	xor.b32  	%r161, %r160, %r159;
	popc.b32 	%r162, %r161;
	add.s32 	%r163, %r162, %r158;
	add.s64 	%rd38, %rd36, %rd35;
	ld.global.u32 	%r164, [%rd38];
	add.s64 	%rd39, %rd37, %rd35;
	ld.global.u32 	%r165, [%rd39];
	xor.b32  	%r166, %r165, %r164;
	popc.b32 	%r167, %r166;
	add.s32 	%r168, %r167, %r163;
	add.s64 	%rd40, %rd38, %rd35;
	ld.global.u32 	%r169, [%rd40];
	add.s64 	%rd41, %rd39, %rd35;
	ld.global.u32 	%r170, [%rd41];
	xor.b32  	%r171, %r170, %r169;
	popc.b32 	%r172, %r171;
	add.s32 	%r173, %r172, %r168;
	add.s64 	%rd42, %rd40, %rd35;
	ld.global.u32 	%r174, [%rd42];
	add.s64 	%rd43, %rd41, %rd35;
	ld.global.u32 	%r175, [%rd43];
	xor.b32  	%r176, %r175, %r174;
	popc.b32 	%r177, %r176;
	add.s32 	%r178, %r177, %r173;
	add.s64 	%rd44, %rd42, %rd35;
	ld.global.u32 	%r179, [%rd44];
	add.s64 	%rd45, %rd43, %rd35;
	ld.global.u32 	%r180, [%rd45];
	xor.b32  	%r181, %r180, %r179;
	popc.b32 	%r182, %r181;
	add.s32 	%r183, %r182, %r178;
	add.s64 	%rd46, %rd44, %rd35;
	ld.global.u32 	%r184, [%rd46];
	add.s64 	%rd47, %rd45, %rd35;
	ld.global.u32 	%r185, [%rd47];
	xor.b32  	%r186, %r185, %r184;
	popc.b32 	%r187, %r186;
	add.s32 	%r188, %r187, %r183;
	add.s64 	%rd48, %rd46, %rd35;
	ld.global.u32 	%r189, [%rd48];
	add.s64 	%rd49, %rd47, %rd35;
	ld.global.u32 	%r190, [%rd49];
	xor.b32  	%r191, %r190, %r189;
	popc.b32 	%r192, %r191;
	add.s32 	%r347, %r192, %r188;
	add.s32 	%r336, %r336, 8;
	add.s32 	%r335, %r335, %r193;
	add.s32 	%r334, %r334, %r193;
	setp.ne.s32 	%p3, %r336, 0;
	@%p3 bra 	$L__BB0_3;
$L__BB0_4:
	setp.eq.s32 	%p4, %r6, 0;
	@%p4 bra 	$L__BB0_12;
	and.b32  	%r20, %r148, 3;
	setp.lt.u32 	%p5, %r6, 4;
	@%p5 bra 	$L__BB0_7;
	mul.lo.s32 	%r195, %r342, %r147;
	add.s32 	%r196, %r195, %r149;
	mul.wide.s32 	%rd50, %r196, 4;
	add.s64 	%rd51, %rd2, %rd50;
	ld.global.u32 	%r197, [%rd51];
	add.s32 	%r198, %r195, %r5;
	mul.wide.s32 	%rd52, %r198, 4;
	add.s64 	%rd53, %rd1, %rd52;
	ld.global.u32 	%r199, [%rd53];
	xor.b32  	%r200, %r199, %r197;
	popc.b32 	%r201, %r200;
	add.s32 	%r202, %r201, %r347;
	mul.wide.s32 	%rd54, %r147, 4;
	add.s64 	%rd55, %rd51, %rd54;
	ld.global.u32 	%r203, [%rd55];
	add.s64 	%rd56, %rd53, %rd54;
	ld.global.u32 	%r204, [%rd56];
	xor.b32  	%r205, %r204, %r203;
	popc.b32 	%r206, %r205;
	add.s32 	%r207, %r206, %r202;
	add.s64 	%rd57, %rd55, %rd54;
	ld.global.u32 	%r208, [%rd57];
	add.s64 	%rd58, %rd56, %rd54;
	ld.global.u32 	%r209, [%rd58];
	xor.b32  	%r210, %r209, %r208;
	popc.b32 	%r211, %r210;
	add.s32 	%r212, %r211, %r207;
	add.s64 	%rd59, %rd57, %rd54;
	ld.global.u32 	%r213, [%rd59];
	add.s64 	%rd60, %rd58, %rd54;
	ld.global.u32 	%r214, [%rd60];
	xor.b32  	%r215, %r214, %r213;
	popc.b32 	%r216, %r215;
	add.s32 	%r347, %r216, %r212;
	add.s32 	%r342, %r342, 4;
$L__BB0_7:
	setp.eq.s32 	%p6, %r20, 0;
	@%p6 bra 	$L__BB0_12;
	setp.eq.s32 	%p7, %r20, 1;
	@%p7 bra 	$L__BB0_10;
	mul.lo.s32 	%r218, %r342, %r147;
	add.s32 	%r219, %r218, %r149;
	mul.wide.s32 	%rd61, %r219, 4;
	add.s64 	%rd62, %rd2, %rd61;
	ld.global.u32 	%r220, [%rd62];
	add.s32 	%r221, %r218, %r5;
	mul.wide.s32 	%rd63, %r221, 4;
	add.s64 	%rd64, %rd1, %rd63;
	ld.global.u32 	%r222, [%rd64];
	xor.b32  	%r223, %r222, %r220;
	popc.b32 	%r224, %r223;
	add.s32 	%r225, %r224, %r347;
	mul.wide.s32 	%rd65, %r147, 4;
	add.s64 	%rd66, %rd62, %rd65;
	ld.global.u32 	%r226, [%rd66];
	add.s64 	%rd67, %rd64, %rd65;
	ld.global.u32 	%r227, [%rd67];
	xor.b32  	%r228, %r227, %r226;
	popc.b32 	%r229, %r228;
	add.s32 	%r347, %r229, %r225;
	add.s32 	%r342, %r342, 2;
$L__BB0_10:
	and.b32  	%r230, %r148, 1;
	setp.eq.b32 	%p8, %r230, 1;
	not.pred 	%p9, %p8;
	@%p9 bra 	$L__BB0_12;
	mul.lo.s32 	%r231, %r342, %r147;
	add.s32 	%r232, %r231, %r149;
	mul.wide.s32 	%rd68, %r232, 4;
	add.s64 	%rd69, %rd2, %rd68;
	ld.global.u32 	%r233, [%rd69];
	add.s32 	%r234, %r231, %r5;
	mul.wide.s32 	%rd70, %r234, 4;
	add.s64 	%rd71, %rd1, %rd70;
	ld.global.u32 	%r235, [%rd71];
	xor.b32  	%r236, %r235, %r233;
	popc.b32 	%r237, %r236;
	add.s32 	%r347, %r237, %r347;
$L__BB0_12:
	cvt.rn.f32.u32 	%f161, %r347;
$L__BB0_13:
	ld.param.f32 	%f160, [_Z12cuda_featurePjS_PfS0_S_S_S0_S0_iifi_param_10];
	ld.param.u64 	%rd104, [_Z12cuda_featurePjS_PfS0_S_S_S0_S0_iifi_param_7];
	ld.param.u64 	%rd103, [_Z12cuda_featurePjS_PfS0_S_S_S0_S0_iifi_param_6];
	shl.b32 	%r238, %r148, 5;
	cvt.rn.f32.s32 	%f81, %r238;
	div.rn.f32 	%f82, %f161, %f81;
	cvta.to.global.u64 	%rd72, %rd103;
	mul.wide.s32 	%rd73, %r149, 4;
	add.s64 	%rd74, %rd72, %rd73;
	ld.global.f32 	%f83, [%rd74];
	cvta.to.global.u64 	%rd75, %rd104;
	mul.wide.s32 	%rd76, %r5, 4;
	add.s64 	%rd77, %rd75, %rd76;
	ld.global.f32 	%f84, [%rd77];
	sub.f32 	%f85, %f83, %f84;
	abs.f32 	%f86, %f85;
	fma.rn.f32 	%f87, %f160, %f86, %f82;
	mul.wide.s32 	%rd78, %r147, 4;
	add.s64 	%rd79, %rd74, %rd78;
	ld.global.f32 	%f88, [%rd79];
	add.s64 	%rd80, %rd77, %rd78;
	ld.global.f32 	%f89, [%rd80];
	sub.f32 	%f90, %f88, %f89;
	abs.f32 	%f91, %f90;
	fma.rn.f32 	%f92, %f160, %f91, %f87;
	add.s64 	%rd81, %rd79, %rd78;
	ld.global.f32 	%f93, [%rd81];
	add.s64 	%rd82, %rd80, %rd78;
	ld.global.f32 	%f94, [%rd82];
	sub.f32 	%f95, %f93, %f94;
	abs.f32 	%f96, %f95;
	fma.rn.f32 	%f97, %f160, %f96, %f92;
	add.s64 	%rd83, %rd5, %rd76;
	st.global.f32 	[%rd83], %f97;
	bar.sync 	0;
	setp.ne.s32 	%p10, %r4, 0;
	@%p10 bra 	$L__BB0_100;
	add.s32 	%r240, %r352, %r1;
	setp.ge.u32 	%p11, %r352, %r240;
	mov.b32 	%r363, 0;
	mov.f32 	%f170, 0f497423F0;
	@%p11 bra 	$L__BB0_27;
	and.b32  	%r33, %r1, 15;
	setp.lt.u32 	%p12, %r1, 16;
	mov.f32 	%f170, 0f497423F0;
	mov.b32 	%r363, 0;
	@%p12 bra 	$L__BB0_18;
	and.b32  	%r34, %r1, 2032;
	mov.f32 	%f170, 0f497423F0;
	mov.b32 	%r363, 0;
	mov.u32 	%r350, %r363;
$L__BB0_17:
	.pragma "nounroll";
	mul.wide.s32 	%rd84, %r352, 4;
	add.s64 	%rd85, %rd5, %rd84;
	ld.global.f32 	%f102, [%rd85];
	setp.lt.f32 	%p13, %f102, %f170;
	selp.f32 	%f103, %f102, %f170, %p13;
	selp.b32 	%r244, %r352, %r363, %p13;
	add.s32 	%r245, %r352, 1;
	ld.global.f32 	%f104, [%rd85+4];
	setp.lt.f32 	%p14, %f104, %f103;
	selp.f32 	%f105, %f104, %f103, %p14;
	selp.b32 	%r246, %r245, %r244, %p14;
	add.s32 	%r247, %r352, 2;
	ld.global.f32 	%f106, [%rd85+8];
	setp.lt.f32 	%p15, %f106, %f105;
	selp.f32 	%f107, %f106, %f105, %p15;
	selp.b32 	%r248, %r247, %r246, %p15;
	add.s32 	%r249, %r352, 3;
	ld.global.f32 	%f108, [%rd85+12];
	setp.lt.f32 	%p16, %f108, %f107;
	selp.f32 	%f109, %f108, %f107, %p16;
	selp.b32 	%r250, %r249, %r248, %p16;
	add.s32 	%r251, %r352, 4;
	ld.global.f32 	%f110, [%rd85+16];
	setp.lt.f32 	%p17, %f110, %f109;
	selp.f32 	%f111, %f110, %f109, %p17;
	selp.b32 	%r252, %r251, %r250, %p17;
	add.s32 	%r253, %r352, 5;
	ld.global.f32 	%f112, [%rd85+20];
	setp.lt.f32 	%p18, %f112, %f111;
	selp.f32 	%f113, %f112, %f111, %p18;
	selp.b32 	%r254, %r253, %r252, %p18;
	add.s32 	%r255, %r352, 6;
	ld.global.f32 	%f114, [%rd85+24];
	setp.lt.f32 	%p19, %f114, %f113;
	selp.f32 	%f115, %f114, %f113, %p19;
	selp.b32 	%r256, %r255, %r254, %p19;
	add.s32 	%r257, %r352, 7;
	ld.global.f32 	%f116, [%rd85+28];
	setp.lt.f32 	%p20, %f116, %f115;
	selp.f32 	%f117, %f116, %f115, %p20;
	selp.b32 	%r258, %r257, %r256, %p20;
	add.s32 	%r259, %r352, 8;
	ld.global.f32 	%f118, [%rd85+32];
	setp.lt.f32 	%p21, %f118, %f117;
	selp.f32 	%f119, %f118, %f117, %p21;
	selp.b32 	%r260, %r259, %r258, %p21;
	add.s32 	%r261, %r352, 9;
	ld.global.f32 	%f120, [%rd85+36];
	setp.lt.f32 	%p22, %f120, %f119;
	selp.f32 	%f121, %f120, %f119, %p22;
	selp.b32 	%r262, %r261, %r260, %p22;
	add.s32 	%r263, %r352, 10;
	ld.global.f32 	%f122, [%rd85+40];
	setp.lt.f32 	%p23, %f122, %f121;
	selp.f32 	%f123, %f122, %f121, %p23;
	selp.b32 	%r264, %r263, %r262, %p23;
	add.s32 	%r265, %r352, 11;
	ld.global.f32 	%f124, [%rd85+44];
	setp.lt.f32 	%p24, %f124, %f123;
	selp.f32 	%f125, %f124, %f123, %p24;
	selp.b32 	%r266, %r265, %r264, %p24;
	add.s32 	%r267, %r352, 12;
	ld.global.f32 	%f126, [%rd85+48];
	setp.lt.f32 	%p25, %f126, %f125;
	selp.f32 	%f127, %f126, %f125, %p25;
	selp.b32 	%r268, %r267, %r266, %p25;
	add.s32 	%r269, %r352, 13;
	ld.global.f32 	%f128, [%rd85+52];
	setp.lt.f32 	%p26, %f128, %f127;
	selp.f32 	%f129, %f128, %f127, %p26;
	selp.b32 	%r270, %r269, %r268, %p26;
	add.s32 	%r271, %r352, 14;
	ld.global.f32 	%f130, [%rd85+56];
	setp.lt.f32 	%p27, %f130, %f129;
	selp.f32 	%f131, %f130, %f129, %p27;
	selp.b32 	%r272, %r271, %r270, %p27;
	add.s32 	%r273, %r352, 15;
	ld.global.f32 	%f132, [%rd85+60];
	setp.lt.f32 	%p28, %f132, %f131;
	selp.f32 	%f170, %f132, %f131, %p28;
	selp.b32 	%r363, %r273, %r272, %p28;
	add.s32 	%r352, %r352, 16;
	add.s32 	%r350, %r350, 16;
	setp.ne.s32 	%p29, %r350, %r34;
	@%p29 bra 	$L__BB0_17;
$L__BB0_18:
	setp.eq.s32 	%p30, %r33, 0;
	@%p30 bra 	$L__BB0_27;
	and.b32  	%r44, %r1, 7;
	setp.lt.u32 	%p31, %r33, 8;
	@%p31 bra 	$L__BB0_21;
	mul.wide.s32 	%rd86, %r352, 4;
	add.s64 	%rd87, %rd5, %rd86;
	ld.global.f32 	%f134, [%rd87];
	setp.lt.f32 	%p32, %f134, %f170;
	selp.f32 	%f135, %f134, %f170, %p32;
	selp.b32 	%r275, %r352, %r363, %p32;
	add.s32 	%r276, %r352, 1;
	ld.global.f32 	%f136, [%rd87+4];
	setp.lt.f32 	%p33, %f136, %f135;
	selp.f32 	%f137, %f136, %f135, %p33;
	selp.b32 	%r277, %r276, %r275, %p33;
	add.s32 	%r278, %r352, 2;
	ld.global.f32 	%f138, [%rd87+8];
	setp.lt.f32 	%p34, %f138, %f137;
	selp.f32 	%f139, %f138, %f137, %p34;
	selp.b32 	%r279, %r278, %r277, %p34;
	add.s32 	%r280, %r352, 3;
	ld.global.f32 	%f140, [%rd87+12];
	setp.lt.f32 	%p35, %f140, %f139;
	selp.f32 	%f141, %f140, %f139, %p35;
	selp.b32 	%r281, %r280, %r279, %p35;
	add.s32 	%r282, %r352, 4;
	ld.global.f32 	%f142, [%rd87+16];
	setp.lt.f32 	%p36, %f142, %f141;
	selp.f32 	%f143, %f142, %f141, %p36;
	selp.b32 	%r283, %r282, %r281, %p36;
	add.s32 	%r284, %r352, 5;
	ld.global.f32 	%f144, [%rd87+20];
	setp.lt.f32 	%p37, %f144, %f143;
	selp.f32 	%f145, %f144, %f143, %p37;
	selp.b32 	%r285, %r284, %r283, %p37;
	add.s32 	%r286, %r352, 6;
	ld.global.f32 	%f146, [%rd87+24];
	setp.lt.f32 	%p38, %f146, %f145;
	selp.f32 	%f147, %f146, %f145, %p38;
	selp.b32 	%r287, %r286, %r285, %p38;
	add.s32 	%r288, %r352, 7;
	ld.global.f32 	%f148, [%rd87+28];
	setp.lt.f32 	%p39, %f148, %f147;
	selp.f32 	%f170, %f148, %f147, %p39;
	selp.b32 	%r363, %r288, %r287, %p39;
	add.s32 	%r352, %r352, 8;
$L__BB0_21:
	setp.eq.s32 	%p40, %r44, 0;
	@%p40 bra 	$L__BB0_27;
	and.b32  	%r50, %r1, 3;
	setp.lt.u32 	%p41, %r44, 4;
	@%p41 bra 	$L__BB0_24;
	mul.wide.s32 	%rd88, %r352, 4;
	add.s64 	%rd89, %rd5, %rd88;
	ld.global.f32 	%f150, [%rd89];
	setp.lt.f32 	%p42, %f150, %f170;
	selp.f32 	%f151, %f150, %f170, %p42;
	selp.b32 	%r290, %r352, %r363, %p42;
	add.s32 	%r291, %r352, 1;
	ld.global.f32 	%f152, [%rd89+4];
	setp.lt.f32 	%p43, %f152, %f151;
	selp.f32 	%f153, %f152, %f151, %p43;
	selp.b32 	%r292, %r291, %r290, %p43;
	add.s32 	%r293, %r352, 2;
	ld.global.f32 	%f154, [%rd89+8];
	setp.lt.f32 	%p44, %f154, %f153;
	selp.f32 	%f155, %f154, %f153, %p44;
	selp.b32 	%r294, %r293, %r292, %p44;
	add.s32 	%r295, %r352, 3;
	ld.global.f32 	%f156, [%rd89+12];
	setp.lt.f32 	%p45, %f156, %f155;
	selp.f32 	%f170, %f156, %f155, %p45;
	selp.b32 	%r363, %r295, %r294, %p45;
	add.s32 	%r352, %r352, 4;
$L__BB0_24:
	setp.eq.s32 	%p46, %r50, 0;
	@%p46 bra 	$L__BB0_27;
	neg.s32 	%r360, %r50;
$L__BB0_26:
	.pragma "nounroll";
	mul.wide.s32 	%rd90, %r352, 4;
	add.s64 	%rd91, %rd5, %rd90;
	ld.global.f32 	%f157, [%rd91];
	setp.lt.f32 	%p47, %f157, %f170;
	selp.f32 	%f170, %f157, %f170, %p47;
	selp.b32 	%r363, %r352, %r363, %p47;
	add.s32 	%r352, %r352, 1;
	add.s32 	%r360, %r360, 1;
	setp.ne.s32 	%p48, %r360, 0;
	@%p48 bra 	$L__BB0_26;
$L__BB0_27:
	mul.wide.u32 	%rd92, %r2, 4;
	add.s64 	%rd93, %rd4, %rd92;
	st.global.f32 	[%rd93], %f170;
	add.s64 	%rd94, %rd3, %rd92;
	st.global.u32 	[%rd94], %r363;
	mov.u32 	%r64, %nctaid.x;
	mul.wide.u32 	%rd95, %r64, 4;
	add.s64 	%rd6, %rd3, %rd95;
	add.s32 	%r296, %r64, -1;
	atom.global.inc.u32 	%r297, [%rd6], %r296;
	setp.ne.s32 	%p49, %r5, 0;
	@%p49 bra 	$L__BB0_100;
$L__BB0_28:
	ld.volatile.global.u32 	%r298, [%rd6];
	setp.ne.s32 	%p50, %r298, 0;
	@%p50 bra 	$L__BB0_28;
	and.b32  	%r65, %r64, 15;
	setp.lt.u32 	%p51, %r64, 16;
	mov.f32 	%f172, 0f497423F0;
	mov.b32 	%r394, 0;
	mov.u32 	%r366, %r394;
	@%p51 bra 	$L__BB0_64;
	and.b32  	%r394, %r64, 2147483632;
	and.b32  	%r302, %r64, -16;
	neg.s32 	%r364, %r302;
	add.s64 	%rd106, %rd4, 32;
	add.s64 	%rd105, %rd3, 32;
	mov.f32 	%f172, 0f497423F0;
	mov.b32 	%r366, 0;
$L__BB0_31:
	.pragma "nounroll";
	ld.global.f32 	%f17, [%rd106+-32];
	setp.geu.f32 	%p52, %f17, %f172;
	@%p52 bra 	$L__BB0_33;
	ld.global.u32 	%r303, [%rd105+-32];
	add.s32 	%r366, %r303, 1;
	mov.f32 	%f172, %f17;
$L__BB0_33:
	ld.global.f32 	%f19, [%rd106+-28];
	setp.geu.f32 	%p53, %f19, %f172;
	@%p53 bra 	$L__BB0_35;
	ld.global.u32 	%r304, [%rd105+-28];
	add.s32 	%r366, %r304, 1;
	mov.f32 	%f172, %f19;
$L__BB0_35:
	ld.global.f32 	%f21, [%rd106+-24];
	setp.geu.f32 	%p54, %f21, %f172;
	@%p54 bra 	$L__BB0_37;
	ld.global.u32 	%r305, [%rd105+-24];
	add.s32 	%r366, %r305, 1;
	mov.f32 	%f172, %f21;
$L__BB0_37:
	ld.global.f32 	%f23, [%rd106+-20];
	setp.geu.f32 	%p55, %f23, %f172;
	@%p55 bra 	$L__BB0_39;
	ld.global.u32 	%r306, [%rd105+-20];
	add.s32 	%r366, %r306, 1;
	mov.f32 	%f172, %f23;
$L__BB0_39:
	ld.global.f32 	%f25, [%rd106+-16];
	setp.geu.f32 	%p56, %f25, %f172;
	@%p56 bra 	$L__BB0_41;
	ld.global.u32 	%r307, [%rd105+-16];
	add.s32 	%r366, %r307, 1;
	mov.f32 	%f172, %f25;
$L__BB0_41:
	ld.global.f32 	%f27, [%rd106+-12];
	setp.geu.f32 	%p57, %f27, %f172;
	@%p57 bra 	$L__BB0_43;
	ld.global.u32 	%r308, [%rd105+-12];
	add.s32 	%r366, %r308, 1;
	mov.f32 	%f172, %f27;
$L__BB0_43:
	ld.global.f32 	%f29, [%rd106+-8];
	setp.geu.f32 	%p58, %f29, %f172;
	@%p58 bra 	$L__BB0_45;
	ld.global.u32 	%r309, [%rd105+-8];
	add.s32 	%r366, %r309, 1;
	mov.f32 	%f172, %f29;
$L__BB0_45:
	ld.global.f32 	%f31, [%rd106+-4];
	setp.geu.f32 	%p59, %f31, %f172;
	@%p59 bra 	$L__BB0_47;
	ld.global.u32 	%r310, [%rd105+-4];
	add.s32 	%r366, %r310, 1;
	mov.f32 	%f172, %f31;
$L__BB0_47:
	ld.global.f32 	%f33, [%rd106];
	setp.geu.f32 	%p60, %f33, %f172;
	@%p60 bra 	$L__BB0_49;
	ld.global.u32 	%r311, [%rd105];
	add.s32 	%r366, %r311, 1;
	mov.f32 	%f172, %f33;
$L__BB0_49:
	ld.global.f32 	%f35, [%rd106+4];
	setp.geu.f32 	%p61, %f35, %f172;
	@%p61 bra 	$L__BB0_51;
	ld.global.u32 	%r312, [%rd105+4];
	add.s32 	%r366, %r312, 1;
	mov.f32 	%f172, %f35;
$L__BB0_51:
	ld.global.f32 	%f37, [%rd106+8];
	setp.geu.f32 	%p62, %f37, %f172;
	@%p62 bra 	$L__BB0_53;
	ld.global.u32 	%r313, [%rd105+8];
	add.s32 	%r366, %r313, 1;
	mov.f32 	%f172, %f37;
$L__BB0_53:
	ld.global.f32 	%f39, [%rd106+12];
	setp.geu.f32 	%p63, %f39, %f172;
	@%p63 bra 	$L__BB0_55;
	ld.global.u32 	%r314, [%rd105+12];
	add.s32 	%r366, %r314, 1;
	mov.f32 	%f172, %f39;
$L__BB0_55:
	ld.global.f32 	%f41, [%rd106+16];
	setp.geu.f32 	%p64, %f41, %f172;
	@%p64 bra 	$L__BB0_57;
	ld.global.u32 	%r315, [%rd105+16];
	add.s32 	%r366, %r315, 1;
	mov.f32 	%f172, %f41;
$L__BB0_57:
	ld.global.f32 	%f43, [%rd106+20];
	setp.geu.f32 	%p65, %f43, %f172;
	@%p65 bra 	$L__BB0_59;
	ld.global.u32 	%r316, [%rd105+20];
	add.s32 	%r366, %r316, 1;
	mov.f32 	%f172, %f43;
$L__BB0_59:
	ld.global.f32 	%f45, [%rd106+24];
	setp.geu.f32 	%p66, %f45, %f172;
	@%p66 bra 	$L__BB0_61;
	ld.global.u32 	%r317, [%rd105+24];
	add.s32 	%r366, %r317, 1;
	mov.f32 	%f172, %f45;
$L__BB0_61:
	ld.global.f32 	%f47, [%rd106+28];
	setp.geu.f32 	%p67, %f47, %f172;
	@%p67 bra 	$L__BB0_63;
	ld.global.u32 	%r318, [%rd105+28];
	add.s32 	%r366, %r318, 1;
	mov.f32 	%f172, %f47;
$L__BB0_63:
	add.s32 	%r364, %r364, 16;
	add.s64 	%rd106, %rd106, 64;
	add.s64 	%rd105, %rd105, 64;
	setp.ne.s32 	%p68, %r364, 0;
	@%p68 bra 	$L__BB0_31;
$L__BB0_64:
	setp.eq.s32 	%p69, %r65, 0;
	@%p69 bra 	$L__BB0_99;
	and.b32  	%r106, %r64, 7;
	setp.lt.u32 	%p70, %r65, 8;
	@%p70 bra 	$L__BB0_83;
	mul.wide.u32 	%rd96, %r394, 4;
	add.s64 	%rd13, %rd4, %rd96;
	ld.global.f32 	%f50, [%rd13];
	setp.geu.f32 	%p71, %f50, %f172;
	add.s64 	%rd14, %rd3, %rd96;
	@%p71 bra 	$L__BB0_68;
	ld.global.u32 	%r320, [%rd14];
	add.s32 	%r366, %r320, 1;
	mov.f32 	%f172, %f50;
$L__BB0_68:
	ld.global.f32 	%f52, [%rd13+4];
	setp.geu.f32 	%p72, %f52, %f172;
	@%p72 bra 	$L__BB0_70;
	ld.global.u32 	%r321, [%rd14+4];
	add.s32 	%r366, %r321, 1;
	mov.f32 	%f172, %f52;
$L__BB0_70:
	ld.global.f32 	%f54, [%rd13+8];
	setp.geu.f32 	%p73, %f54, %f172;
	@%p73 bra 	$L__BB0_72;
	ld.global.u32 	%r322, [%rd14+8];
	add.s32 	%r366, %r322, 1;
	mov.f32 	%f172, %f54;
$L__BB0_72:
	ld.global.f32 	%f56, [%rd13+12];
	setp.geu.f32 	%p74, %f56, %f172;
	@%p74 bra 	$L__BB0_74;
	ld.global.u32 	%r323, [%rd14+12];
	add.s32 	%r366, %r323, 1;
	mov.f32 	%f172, %f56;
$L__BB0_74:
	ld.global.f32 	%f58, [%rd13+16];
	setp.geu.f32 	%p75, %f58, %f172;
	@%p75 bra 	$L__BB0_76;
	ld.global.u32 	%r324, [%rd14+16];
	add.s32 	%r366, %r324, 1;
	mov.f32 	%f172, %f58;
$L__BB0_76:
	ld.global.f32 	%f60, [%rd13+20];
	setp.geu.f32 	%p76, %f60, %f172;
	@%p76 bra 	$L__BB0_78;
	ld.global.u32 	%r325, [%rd14+20];
	add.s32 	%r366, %r325, 1;
	mov.f32 	%f172, %f60;
$L__BB0_78:
	ld.global.f32 	%f62, [%rd13+24];
	setp.geu.f32 	%p77, %f62, %f172;
	@%p77 bra 	$L__BB0_80;
	ld.global.u32 	%r326, [%rd14+24];
	add.s32 	%r366, %r326, 1;
	mov.f32 	%f172, %f62;
$L__BB0_80:
	ld.global.f32 	%f64, [%rd13+28];
	setp.geu.f32 	%p78, %f64, %f172;
	@%p78 bra 	$L__BB0_82;
	ld.global.u32 	%r327, [%rd14+28];
	add.s32 	%r366, %r327, 1;
	mov.f32 	%f172, %f64;
$L__BB0_82:
	add.s32 	%r394, %r394, 8;
$L__BB0_83:
	setp.eq.s32 	%p79, %r106, 0;
	@%p79 bra 	$L__BB0_99;
	and.b32  	%r127, %r64, 3;
	setp.lt.u32 	%p80, %r106, 4;
	@%p80 bra 	$L__BB0_94;
	mul.wide.u32 	%rd97, %r394, 4;
	add.s64 	%rd15, %rd4, %rd97;
	ld.global.f32 	%f67, [%rd15];
	setp.geu.f32 	%p81, %f67, %f172;
	add.s64 	%rd16, %rd3, %rd97;
	@%p81 bra 	$L__BB0_87;
	ld.global.u32 	%r329, [%rd16];
	add.s32 	%r366, %r329, 1;
	mov.f32 	%f172, %f67;
$L__BB0_87:
	ld.global.f32 	%f69, [%rd15+4];
	setp.geu.f32 	%p82, %f69, %f172;
	@%p82 bra 	$L__BB0_89;
	ld.global.u32 	%r330, [%rd16+4];
	add.s32 	%r366, %r330, 1;
	mov.f32 	%f172, %f69;
$L__BB0_89:
	ld.global.f32 	%f71, [%rd15+8];
	setp.geu.f32 	%p83, %f71, %f172;
	@%p83 bra 	$L__BB0_91;
	ld.global.u32 	%r331, [%rd16+8];
	add.s32 	%r366, %r331, 1;
	mov.f32 	%f172, %f71;
$L__BB0_91:
	ld.global.f32 	%f73, [%rd15+12];
	setp.geu.f32 	%p84, %f73, %f172;
	@%p84 bra 	$L__BB0_93;
	ld.global.u32 	%r332, [%rd16+12];
	add.s32 	%r366, %r332, 1;
	mov.f32 	%f172, %f73;
$L__BB0_93:
	add.s32 	%r394, %r394, 4;
$L__BB0_94:
	setp.eq.s32 	%p85, %r127, 0;
	@%p85 bra 	$L__BB0_99;
	mul.wide.u32 	%rd98, %r394, 4;
	add.s64 	%rd108, %rd3, %rd98;
	add.s64 	%rd107, %rd4, %rd98;
	neg.s32 	%r403, %r127;
$L__BB0_96:
	.pragma "nounroll";
	ld.global.f32 	%f77, [%rd107];
	setp.geu.f32 	%p86, %f77, %f172;
	@%p86 bra 	$L__BB0_98;
	ld.global.u32 	%r333, [%rd108];
	add.s32 	%r366, %r333, 1;
	mov.f32 	%f172, %f77;
$L__BB0_98:
	add.s64 	%rd108, %rd108, 4;
	add.s64 	%rd107, %rd107, 4;
	add.s32 	%r403, %r403, 1;
	setp.ne.s32 	%p87, %r403, 0;
	@%p87 bra 	$L__BB0_96;
$L__BB0_99:
	ld.param.u64 	%rd102, [_Z12cuda_featurePjS_PfS0_S_S_S0_S0_iifi_param_0];
	cvta.to.global.u64 	%rd99, %rd102;
	add.s64 	%rd101, %rd99, %rd73;
	st.global.u32 	[%rd101], %r366;
$L__BB0_100:
	ret;

}


// ===== COMPILED SASS (sm_100) =====

	.target	sm_100

	.elftype	@"ET_EXEC"


//--------------------- .note.nv.tkinfo           --------------------------
	.section	.note.nv.tkinfo,"",@"SHT_NOTE"
	.sectionflags	@"SHF_NOTE_NV_TKINFO"
	.tkinfo
        /*0018*/ 	.word	0x00000002
        /*0030*/ 	.string	""
        /*0030*/ 	.string	"ptxas"
        /*0030*/ 	.string	"Cuda compilation tools, release 13.0, V13.0.88"
        /*0030*/ 	.string	"Build cuda_13.0.r13.0/compiler.36424714_0"
        /*0030*/ 	.string	"-arch sm_100 -m 64 "



//--------------------- .note.nv.cuinfo           --------------------------
	.section	.note.nv.cuinfo,"",@"SHT_NOTE"
	.sectionflags	@"SHF_NOTE_NV_CUINFO"
        /*0018*/ 	.short	0x0002
        /*001a*/ 	.short	0x0064
        /*001c*/ 	.short	0x0082
	.zero		2


//--------------------- .nv.info                  --------------------------
	.section	.nv.info,"",@"SHT_CUDA_INFO"
	.align	4


	//----- nvinfo : EIATTR_REGCOUNT
	.align		4
        /*0000*/ 	.byte	0x04, 0x2f
        /*0002*/ 	.short	(.L_1 - .L_0)
	.align		4
.L_0:
        /*0004*/ 	.word	index@(_Z12cuda_featurePjS_PfS0_S_S_S0_S0_iifi)
        /*0008*/ 	.word	0x00000020


	//----- nvinfo : EIATTR_FRAME_SIZE
	.align		4
.L_1:
        /*000c*/ 	.byte	0x04, 0x11
        /*000e*/ 	.short	(.L_3 - .L_2)
	.align		4
.L_2:
        /*0010*/ 	.word	index@($__internal_0_$__cuda_sm3x_div_rn_noftz_f32_slowpath)
        /*0014*/ 	.word	0x00000000


	//----- nvinfo : EIATTR_FRAME_SIZE
	.align		4
.L_3:
        /*0018*/ 	.byte	0x04, 0x11
        /*001a*/ 	.short	(.L_5 - .L_4)
	.align		4
.L_4:
        /*001c*/ 	.word	index@(_Z12cuda_featurePjS_PfS0_S_S_S0_S0_iifi)
        /*0020*/ 	.word	0x00000000


	//----- nvinfo : EIATTR_MIN_STACK_SIZE
	.align		4
.L_5:
        /*0024*/ 	.byte	0x04, 0x12
        /*0026*/ 	.short	(.L_7 - .L_6)
	.align		4
.L_6:
        /*0028*/ 	.word	index@(_Z12cuda_featurePjS_PfS0_S_S_S0_S0_iifi)
        /*002c*/ 	.word	0x00000000
.L_7:


//--------------------- .nv.compat                --------------------------
	.section	.nv.compat,"",@"SHT_CUDA_COMPAT_INFO"
	.align	4
        /*0000*/ 	.byte	0x02, 0x09, 0x00, 0x00, 0x02, 0x02, 0x01, 0x00, 0x02, 0x05, 0x05, 0x00, 0x03, 0x07, 0x01, 0x01
        /*0010*/ 	.byte	0x02, 0x03, 0x00, 0x00, 0x02, 0x06, 0x01, 0x00, 0x04, 0x0b, 0x08, 0x00, 0x01, 0x00, 0x00, 0x00
        /*0020*/ 	.byte	0x00, 0x00, 0x00, 0x00


//--------------------- .nv.info._Z12cuda_featurePjS_PfS0_S_S_S0_S0_iifi --------------------------
	.section	.nv.info._Z12cuda_featurePjS_PfS0_S_S_S0_S0_iifi,"",@"SHT_CUDA_INFO"
	.sectionflags	@""
	.align	4


	//----- nvinfo : EIATTR_CUDA_API_VERSION
	.align		4
        /*0000*/ 	.byte	0x04, 0x37
        /*0002*/ 	.short	(.L_9 - .L_8)
.L_8:
        /*0004*/ 	.word	0x00000082


	//----- nvinfo : EIATTR_KPARAM_INFO
	.align		4
.L_9:
        /*0008*/ 	.byte	0x04, 0x17
        /*000a*/ 	.short	(.L_11 - .L_10)
.L_10:
        /*000c*/ 	.word	0x00000000
        /*0010*/ 	.short	0x000b
        /*0012*/ 	.short	0x004c
        /*0014*/ 	.byte	0x00, 0xf0, 0x11, 0x00


	//----- nvinfo : EIATTR_KPARAM_INFO
	.align		4
.L_11:
        /*0018*/ 	.byte	0x04, 0x17
        /*001a*/ 	.short	(.L_13 - .L_12)
.L_12:
        /*001c*/ 	.word	0x00000000
        /*0020*/ 	.short	0x000a
        /*0022*/ 	.short	0x0048
        /*0024*/ 	.byte	0x00, 0xf0, 0x11, 0x00


	//----- nvinfo : EIATTR_KPARAM_INFO
	.align		4
.L_13:
        /*0028*/ 	.byte	0x04, 0x17
        /*002a*/ 	.short	(.L_15 - .L_14)
.L_14:
        /*002c*/ 	.word	0x00000000
        /*0030*/ 	.short	0x0009
        /*0032*/ 	.short	0x0044
        /*0034*/ 	.byte	0x00, 0xf0, 0x11, 0x00


	//----- nvinfo : EIATTR_KPARAM_INFO
	.align		4
.L_15:
        /*0038*/ 	.byte	0x04, 0x17
        /*003a*/ 	.short	(.L_17 - .L_16)
.L_16:
        /*003c*/ 	.word	0x00000000
        /*0040*/ 	.short	0x0008
        /*0042*/ 	.short	0x0040
        /*0044*/ 	.byte	0x00, 0xf0, 0x11, 0x00


	//----- nvinfo : EIATTR_KPARAM_INFO
	.align		4
.L_17:
        /*0048*/ 	.byte	0x04, 0x17
        /*004a*/ 	.short	(.L_19 - .L_18)
.L_18:
        /*004c*/ 	.word	0x00000000
        /*0050*/ 	.short	0x0007
        /*0052*/ 	.short	0x0038
        /*0054*/ 	.byte	0x00, 0xf5, 0x21, 0x00


	//----- nvinfo : EIATTR_KPARAM_INFO
	.align		4
.L_19:
        /*0058*/ 	.byte	0x04, 0x17
        /*005a*/ 	.short	(.L_21 - .L_20)
.L_20:
        /*005c*/ 	.word	0x00000000
        /*0060*/ 	.short	0x0006
        /*0062*/ 	.short	0x0030
        /*0064*/ 	.byte	0x00, 0xf5, 0x21, 0x00


	//----- nvinfo : EIATTR_KPARAM_INFO
	.align		4
.L_21:
        /*0068*/ 	.byte	0x04, 0x17
        /*006a*/ 	.short	(.L_23 - .L_22)
.L_22:
        /*006c*/ 	.word	0x00000000
        /*0070*/ 	.short	0x0005
        /*0072*/ 	.short	0x0028
        /*0074*/ 	.byte	0x00, 0xf5, 0x21, 0x00


	//----- nvinfo : EIATTR_KPARAM_INFO
	.align		4
.L_23:
        /*0078*/ 	.byte	0x04, 0x17
        /*007a*/ 	.short	(.L_25 - .L_24)
.L_24:
        /*007c*/ 	.word	0x00000000
        /*0080*/ 	.short	0x0004
        /*0082*/ 	.short	0x0020
        /*0084*/ 	.byte	0x00, 0xf5, 0x21, 0x00


	//----- nvinfo : EIATTR_KPARAM_INFO
	.align		4
.L_25:
        /*0088*/ 	.byte	0x04, 0x17
        /*008a*/ 	.short	(.L_27 - .L_26)
.L_26:
        /*008c*/ 	.word	0x00000000
        /*0090*/ 	.short	0x0003
        /*0092*/ 	.short	0x0018
        /*0094*/ 	.byte	0x00, 0xf5, 0x21, 0x00


	//----- nvinfo : EIATTR_KPARAM_INFO
	.align		4
.L_27:
        /*0098*/ 	.byte	0x04, 0x17
        /*009a*/ 	.short	(.L_29 - .L_28)
.L_28:
        /*009c*/ 	.word	0x00000000
        /*00a0*/ 	.short	0x0002
        /*00a2*/ 	.short	0x0010
        /*00a4*/ 	.byte	0x00, 0xf5, 0x21, 0x00


	//----- nvinfo : EIATTR_KPARAM_INFO
	.align		4
.L_29:
        /*00a8*/ 	.byte	0x04, 0x17
        /*00aa*/ 	.short	(.L_31 - .L_30)
.L_30:
        /*00ac*/ 	.word	0x00000000
        /*00b0*/ 	.short	0x0001
        /*00b2*/ 	.short	0x0008
        /*00b4*/ 	.byte	0x00, 0xf5, 0x21, 0x00


	//----- nvinfo : EIATTR_KPARAM_INFO
	.align		4
.L_31:
        /*00b8*/ 	.byte	0x04, 0x17
        /*00ba*/ 	.short	(.L_33 - .L_32)
.L_32:
        /*00bc*/ 	.word	0x00000000
        /*00c0*/ 	.short	0x0000
        /*00c2*/ 	.short	0x0000
        /*00c4*/ 	.byte	0x00, 0xf5, 0x21, 0x00


	//----- nvinfo : EIATTR_SPARSE_MMA_MASK
	.align		4
.L_33:
        /*00c8*/ 	.byte	0x03, 0x50
        /*00ca*/ 	.short	0x0000


	//----- nvinfo : EIATTR_MAXREG_COUNT
	.align		4
        /*00cc*/ 	.byte	0x03, 0x1b
        /*00ce*/ 	.short	0x00ff


	//----- nvinfo : EIATTR_NUM_BARRIERS
	.align		4
        /*00d0*/ 	.byte	0x02, 0x4c
        /*00d2*/ 	.byte	0x01
	.zero		1


	//----- nvinfo : EIATTR_MERCURY_ISA_VERSION
	.align		4
        /*00d4*/ 	.byte	0x03, 0x5f
        /*00d6*/ 	.short	0x0101


	//----- nvinfo : EIATTR_VRC_CTA_INIT_COUNT
	.align		4
        /*00d8*/ 	.byte	0x02, 0x4a
	.zero		1
	.zero		1


	//----- nvinfo : EIATTR_EXIT_INSTR_OFFSETS
	.align		4
        /*00dc*/ 	.byte	0x04, 0x1c
        /*00de*/ 	.short	(.L_35 - .L_34)


	//   ....[0]....
.L_34:
        /*00e0*/ 	.word	0x00000c80


	//   ....[1]....
        /*00e4*/ 	.word	0x00001710


	//   ....[2]....
        /*00e8*/ 	.word	0x00002510


	//----- nvinfo : EIATTR_CRS_STACK_SIZE
	.align		4
.L_35:
        /*00ec*/ 	.byte	0x04, 0x1e
        /*00ee*/ 	.short	(.L_37 - .L_36)
.L_36:
        /*00f0*/ 	.word	0x00000000


	//----- nvinfo : EIATTR_CBANK_PARAM_SIZE
	.align		4
.L_37:
        /*00f4*/ 	.byte	0x03, 0x19
        /*00f6*/ 	.short	0x0050


	//----- nvinfo : EIATTR_PARAM_CBANK
	.align		4
        /*00f8*/ 	.byte	0x04, 0x0a
        /*00fa*/ 	.short	(.L_39 - .L_38)
	.align		4
.L_38:
        /*00fc*/ 	.word	index@(.nv.constant0._Z12cuda_featurePjS_PfS0_S_S_S0_S0_iifi)
        /*0100*/ 	.short	0x0380
        /*0102*/ 	.short	0x0050


	//----- nvinfo : EIATTR_SW_WAR
	.align		4
.L_39:
        /*0104*/ 	.byte	0x04, 0x36
        /*0106*/ 	.short	(.L_41 - .L_40)
.L_40:
        /*0108*/ 	.word	0x00000008
.L_41:


//--------------------- .nv.callgraph             --------------------------
	.section	.nv.callgraph,"",@"SHT_CUDA_CALLGRAPH"
	.align	4
	.sectionentsize	8
	.align		4
        /*0000*/ 	.word	0x00000000
	.align		4
        /*0004*/ 	.word	0xffffffff
	.align		4
        /*0008*/ 	.word	0x00000000
	.align		4
        /*000c*/ 	.word	0xfffffffe
	.align		4
        /*0010*/ 	.word	0x00000000
	.align		4
        /*0014*/ 	.word	0xfffffffd
	.align		4
        /*0018*/ 	.word	0x00000000
	.align		4
        /*001c*/ 	.word	0xfffffffc


//--------------------- .text._Z12cuda_featurePjS_PfS0_S_S_S0_S0_iifi --------------------------
	.section	.text._Z12cuda_featurePjS_PfS0_S_S_S0_S0_iifi,"ax",@progbits
	.align	128
        .global         _Z12cuda_featurePjS_PfS0_S_S_S0_S0_iifi
        .type           _Z12cuda_featurePjS_PfS0_S_S_S0_S0_iifi,@function
        .size           _Z12cuda_featurePjS_PfS0_S_S_S0_S0_iifi,(.L_x_32 - _Z12cuda_featurePjS_PfS0_S_S_S0_S0_iifi)
        .other          _Z12cuda_featurePjS_PfS0_S_S_S0_S0_iifi,@"STO_CUDA_ENTRY STV_DEFAULT"
_Z12cuda_featurePjS_PfS0_S_S_S0_S0_iifi:
.text._Z12cuda_featurePjS_PfS0_S_S_S0_S0_iifi:
[----:B------:R-:W-:Y:S08]  /*0000*/  LDC R1, c[0x0][0x37c] ;  /* 0x0000df00ff017b82 */ /* 0x000ff00000000800 */
[----:B------:R-:W0:Y:S01]  /*0010*/  LDC R3, c[0x0][0x3c4] ;  /* 0x0000f100ff037b82 */ /* 0x000e220000000800 */
[----:B------:R-:W1:Y:S01]  /*0020*/  S2R R0, SR_CTAID.X ;  /* 0x0000000000007919 */ /* 0x000e620000002500 */
[----:B------:R-:W1:Y:S01]  /*0030*/  LDCU UR7, c[0x0][0x360] ;  /* 0x00006c00ff0777ac */ /* 0x000e620008000800 */
[----:B------:R-:W-:Y:S01]  /*0040*/  IMAD.MOV.U32 R6, RZ, RZ, RZ ;  /* 0x000000ffff067224 */ /* 0x000fe200078e00ff */
[----:B------:R-:W2:Y:S01]  /*0050*/  S2R R2, SR_TID.X ;  /* 0x0000000000027919 */ /* 0x000ea20000002100 */
[----:B------:R-:W3:Y:S01]  /*0060*/  LDCU.64 UR8, c[0x0][0x358] ;  /* 0x00006b00ff0877ac */ /* 0x000ee20008000a00 */
[----:B0-----:R-:W-:Y:S01]  /*0070*/  ISETP.GE.AND P0, PT, R3, 0x1, PT ;  /* 0x000000010300780c */ /* 0x001fe20003f06270 */
[----:B-1----:R-:W-:-:S04]  /*0080*/  IMAD R5, R0, UR7, RZ ;  /* 0x0000000700057c24 */ /* 0x002fc8000f8e02ff */
[----:B--2---:R-:W-:-:S08]  /*0090*/  IMAD.IADD R4, R5, 0x1, R2 ;  /* 0x0000000105047824 */ /* 0x004fd000078e0202 */
[----:B---3--:R-:W-:Y:S05]  /*00a0*/  @!P0 BRA `(.L_x_0) ;  /* 0x0000000800508947 */ /* 0x008fea0003800000 */
[C---:B------:R-:W-:Y:S01]  /*00b0*/  ISETP.GE.U32.AND P0, PT, R3.reuse, 0x8, PT ;  /* 0x000000080300780c */ /* 0x040fe20003f06070 */
[----:B------:R-:W-:Y:S01]  /*00c0*/  IMAD.MOV.U32 R7, RZ, RZ, RZ ;  /* 0x000000ffff077224 */ /* 0x000fe200078e00ff */
[----:B------:R-:W-:Y:S01]  /*00d0*/  LOP3.LUT R6, R3, 0x7, RZ, 0xc0, !PT ;  /* 0x0000000703067812 */ /* 0x000fe200078ec0ff */
[----:B------:R-:W-:-:S03]  /*00e0*/  IMAD.MOV.U32 R11, RZ, RZ, RZ ;  /* 0x000000ffff0b7224 */ /* 0x000fc600078e00ff */
[----:B------:R-:W-:-:S07]  /*00f0*/  ISETP.NE.AND P1, PT, R6, RZ, PT ;  /* 0x000000ff0600720c */ /* 0x000fce0003f25270 */
[----:B------:R-:W-:Y:S06]  /*0100*/  @!P0 BRA `(.L_x_1) ;  /* 0x0000000400088947 */ /* 0x000fec0003800000 */
[----:B------:R-:W0:Y:S01]  /*0110*/  LDCU UR4, c[0x0][0x3cc] ;  /* 0x00007980ff0477ac */ /* 0x000e220008000800 */
[----:B------:R-:W-:Y:S01]  /*0120*/  LOP3.LUT R7, R3, 0x7ffffff8, RZ, 0xc0, !PT ;  /* 0x7ffffff803077812 */ /* 0x000fe200078ec0ff */
[----:B------:R-:W-:Y:S02]  /*0130*/  IMAD.MOV.U32 R11, RZ, RZ, RZ ;  /* 0x000000ffff0b7224 */ /* 0x000fe400078e00ff */
[----:B------:R-:W-:Y:S02]  /*0140*/  IMAD.MOV.U32 R8, RZ, RZ, R4 ;  /* 0x000000ffff087224 */ /* 0x000fe400078e0004 */
[----:B------:R-:W-:Y:S01]  /*0150*/  IMAD.MOV R10, RZ, RZ, -R7 ;  /* 0x000000ffff0a7224 */ /* 0x000fe200078e0a07 */
[----:B0-----:R-:W-:-:S07]  /*0160*/  MOV R9, UR4 ;  /* 0x0000000400097c02 */ /* 0x001fce0008000f00 */
.L_x_2:
[----:B------:R-:W0:Y:S08]  /*0170*/  LDC.64 R14, c[0x0][0x3a0] ;  /* 0x0000e800ff0e7b82 */ /* 0x000e300000000a00 */
[----:B------:R-:W1:Y:S08]  /*0180*/  LDC.64 R16, c[0x0][0x3a8] ;  /* 0x0000ea00ff107b82 */ /* 0x000e700000000a00 */
[----:B------:R-:W2:Y:S01]  /*0190*/  LDC R12, c[0x0][0x3c0] ;  /* 0x0000f000ff0c7b82 */ /* 0x000ea20000000800 */
[----:B0-----:R-:W-:-:S05]  /*01a0*/  IMAD.WIDE R14, R9, 0x4, R14 ;  /* 0x00000004090e7825 */ /* 0x001fca00078e020e */
[----:B------:R0:W3:Y:S01]  /*01b0*/  LDG.E R25, desc[UR8][R14.64] ;  /* 0x000000080e197981 */ /* 0x0000e2000c1e1900 */
[----:B-1----:R-:W-:-:S04]  /*01c0*/  IMAD.WIDE R16, R8, 0x4, R16 ;  /* 0x0000000408107825 */ /* 0x002fc800078e0210 */
[----:B--2---:R-:W-:-:S04]  /*01d0*/  IMAD.WIDE R22, R12, 0x4, R14 ;  /* 0x000000040c167825 */ /* 0x004fc800078e020e */
[C---:B------:R-:W-:Y:S01]  /*01e0*/  IMAD.WIDE R20, R12.reuse, 0x4, R16 ;  /* 0x000000040c147825 */ /* 0x040fe200078e0210 */
[----:B------:R-:W2:Y:S03]  /*01f0*/  LDG.E R24, desc[UR8][R22.64] ;  /* 0x0000000816187981 */ /* 0x000ea6000c1e1900 */
[C---:B------:R-:W-:Y:S01]  /*0200*/  IMAD.WIDE R26, R12.reuse, 0x4, R22 ;  /* 0x000000040c1a7825 */ /* 0x040fe200078e0216 */
[----:B------:R1:W2:Y:S04]  /*0210*/  LDG.E R13, desc[UR8][R20.64] ;  /* 0x00000008140d7981 */ /* 0x0002a8000c1e1900 */
[----:B------:R-:W3:Y:S01]  /*0220*/  LDG.E R16, desc[UR8][R16.64] ;  /* 0x0000000810107981 */ /* 0x000ee2000c1e1900 */
[----:B0-----:R-:W-:-:S03]  /*0230*/  IMAD.WIDE R14, R12, 0x4, R26 ;  /* 0x000000040c0e7825 */ /* 0x001fc600078e021a */
[----:B------:R-:W4:Y:S01]  /*0240*/  LDG.E R28, desc[UR8][R26.64] ;  /* 0x000000081a1c7981 */ /* 0x000f22000c1e1900 */
[----:B-1----:R-:W-:-:S03]  /*0250*/  IMAD.WIDE R20, R12, 0x4, R20 ;  /* 0x000000040c147825 */ /* 0x002fc600078e0214 */
[----:B------:R0:W5:Y:S01]  /*0260*/  LDG.E R19, desc[UR8][R14.64] ;  /* 0x000000080e137981 */ /* 0x000162000c1e1900 */
[----:B------:R-:W-:-:S03]  /*0270*/  IMAD.WIDE R22, R12, 0x4, R20 ;  /* 0x000000040c167825 */ /* 0x000fc600078e0214 */
[----:B------:R-:W4:Y:S04]  /*0280*/  LDG.E R27, desc[UR8][R20.64] ;  /* 0x00000008141b7981 */ /* 0x000f28000c1e1900 */
[----:B------:R1:W5:Y:S01]  /*0290*/  LDG.E R18, desc[UR8][R22.64] ;  /* 0x0000000816127981 */ /* 0x000362000c1e1900 */
[----:B0-----:R-:W-:-:S04]  /*02a0*/  IMAD.WIDE R14, R12, 0x4, R14 ;  /* 0x000000040c0e7825 */ /* 0x001fc800078e020e */
[----:B-1----:R-:W-:-:S05]  /*02b0*/  IMAD.WIDE R22, R12, 0x4, R22 ;  /* 0x000000040c167825 */ /* 0x002fca00078e0216 */
[----:B------:R-:W5:Y:S01]  /*02c0*/  LDG.E R26, desc[UR8][R22.64] ;  /* 0x00000008161a7981 */ /* 0x000f62000c1e1900 */
[----:B------:R-:W-:-:S05]  /*02d0*/  IMAD.WIDE R20, R12, 0x4, R22 ;  /* 0x000000040c147825 */ /* 0x000fca00078e0216 */
[----:B------:R-:W5:Y:S01]  /*02e0*/  LDG.E R29, desc[UR8][R20.64] ;  /* 0x00000008141d7981 */ /* 0x000f62000c1e1900 */
[----:B---3--:R-:W-:Y:S01]  /*02f0*/  LOP3.LUT R25, R16, R25, RZ, 0x3c, !PT ;  /* 0x0000001910197212 */ /* 0x008fe200078e3cff */
[C---:B------:R-:W-:Y:S01]  /*0300*/  IMAD.WIDE R16, R12.reuse, 0x4, R14 ;  /* 0x000000040c107825 */ /* 0x040fe200078e020e */
[----:B--2---:R-:W-:Y:S02]  /*0310*/  LOP3.LUT R24, R13, R24, RZ, 0x3c, !PT ;  /* 0x000000180d187212 */ /* 0x004fe400078e3cff */
[----:B------:R0:W2:Y:S01]  /*0320*/  LDG.E R13, desc[UR8][R14.64] ;  /* 0x000000080e0d7981 */ /* 0x0000a2000c1e1900 */
[----:B----4-:R-:W-:Y:S01]  /*0330*/  LOP3.LUT R27, R27, R28, RZ, 0x3c, !PT ;  /* 0x0000001c1b1b7212 */ /* 0x010fe200078e3cff */
[----:B0-----:R-:W-:Y:S02]  /*0340*/  IMAD.WIDE R14, R12, 0x4, R20 ;  /* 0x000000040c0e7825 */ /* 0x001fe400078e0214 */
[----:B------:R0:W3:Y:S01]  /*0350*/  LDG.E R28, desc[UR8][R16.64] ;  /* 0x00000008101c7981 */ /* 0x0000e2000c1e1900 */
[----:B-----5:R-:W-:Y:S01]  /*0360*/  LOP3.LUT R21, R18, R19, RZ, 0x3c, !PT ;  /* 0x0000001312157212 */ /* 0x020fe200078e3cff */
[----:B0-----:R-:W-:-:S04]  /*0370*/  IMAD.WIDE R16, R12, 0x4, R16 ;  /* 0x000000040c107825 */ /* 0x001fc800078e0210 */
[C---:B------:R-:W-:Y:S01]  /*0380*/  IMAD.WIDE R22, R12.reuse, 0x4, R14 ;  /* 0x000000040c167825 */ /* 0x040fe200078e020e */
[----:B------:R-:W4:Y:S03]  /*0390*/  LDG.E R20, desc[UR8][R16.64] ;  /* 0x0000000810147981 */ /* 0x000f26000c1e1900 */
[----:B------:R-:W-:Y:S02]  /*03a0*/  IMAD.WIDE R18, R12, 0x4, R16 ;  /* 0x000000040c127825 */ /* 0x000fe400078e0210 */
[----:B------:R-:W5:Y:S04]  /*03b0*/  LDG.E R23, desc[UR8][R22.64] ;  /* 0x0000000816177981 */ /* 0x000f68000c1e1900 */
[----:B------:R-:W5:Y:S04]  /*03c0*/  LDG.E R18, desc[UR8][R18.64] ;  /* 0x0000000812127981 */ /* 0x000f68000c1e1900 */
[----:B------:R-:W4:Y:S01]  /*03d0*/  LDG.E R17, desc[UR8][R14.64] ;  /* 0x000000080e117981 */ /* 0x000f22000c1e1900 */
[----:B------:R-:W-:Y:S01]  /*03e0*/  POPC R25, R25 ;  /* 0x0000001900197309 */ /* 0x000fe20000000000 */
[----:B------:R-:W-:-:S07]  /*03f0*/  VIADD R10, R10, 0x8 ;  /* 0x000000080a0a7836 */ /* 0x000fce0000000000 */
[----:B------:R-:W0:Y:S08]  /*0400*/  POPC R24, R24 ;  /* 0x0000001800187309 */ /* 0x000e300000000000 */
[----:B------:R-:W-:Y:S08]  /*0410*/  POPC R27, R27 ;  /* 0x0000001b001b7309 */ /* 0x000ff00000000000 */
[----:B------:R-:W1:Y:S01]  /*0420*/  POPC R21, R21 ;  /* 0x0000001500157309 */ /* 0x000e620000000000 */
[----:B------:R-:W-:-:S02]  /*0430*/  ISETP.NE.AND P0, PT, R10, RZ, PT ;  /* 0x000000ff0a00720c */ /* 0x000fc40003f05270 */
[----:B0-----:R-:W-:Y:S01]  /*0440*/  IADD3 R24, PT, PT, R24, R25, R11 ;  /* 0x0000001918187210 */ /* 0x001fe20007ffe00b */
[C---:B------:R-:W-:Y:S02]  /*0450*/  IMAD R8, R12.reuse, 0x8, R8 ;  /* 0x000000080c087824 */ /* 0x040fe400078e0208 */
[----:B------:R-:W-:Y:S01]  /*0460*/  IMAD R9, R12, 0x8, R9 ;  /* 0x000000080c097824 */ /* 0x000fe200078e0209 */
[----:B-1----:R-:W-:Y:S02]  /*0470*/  IADD3 R24, PT, PT, R21, R27, R24 ;  /* 0x0000001b15187210 */ /* 0x002fe40007ffe018 */
[----:B--2---:R-:W-:-:S06]  /*0480*/  LOP3.LUT R13, R26, R13, RZ, 0x3c, !PT ;  /* 0x0000000d1a0d7212 */ /* 0x004fcc00078e3cff */
[----:B------:R-:W-:Y:S01]  /*0490*/  POPC R13, R13 ;  /* 0x0000000d000d7309 */ /* 0x000fe20000000000 */
[----:B---3--:R-:W-:-:S07]  /*04a0*/  LOP3.LUT R28, R29, R28, RZ, 0x3c, !PT ;  /* 0x0000001c1d1c7212 */ /* 0x008fce00078e3cff */
[----:B------:R-:W0:Y:S01]  /*04b0*/  POPC R28, R28 ;  /* 0x0000001c001c7309 */ /* 0x000e220000000000 */
[----:B-----5:R-:W-:Y:S02]  /*04c0*/  LOP3.LUT R18, R23, R18, RZ, 0x3c, !PT ;  /* 0x0000001217127212 */ /* 0x020fe400078e3cff */
[----:B----4-:R-:W-:-:S05]  /*04d0*/  LOP3.LUT R17, R17, R20, RZ, 0x3c, !PT ;  /* 0x0000001411117212 */ /* 0x010fca00078e3cff */
[----:B------:R-:W-:Y:S08]  /*04e0*/  POPC R18, R18 ;  /* 0x0000001200127309 */ /* 0x000ff00000000000 */
[----:B------:R-:W1:Y:S01]  /*04f0*/  POPC R14, R17 ;  /* 0x00000011000e7309 */ /* 0x000e620000000000 */
[----:B0-----:R-:W-:-:S04]  /*0500*/  IADD3 R13, PT, PT, R28, R13, R24 ;  /* 0x0000000d1c0d7210 */ /* 0x001fc80007ffe018 */
[----:B-1----:R-:W-:Y:S01]  /*0510*/  IADD3 R11, PT, PT, R18, R14, R13 ;  /* 0x0000000e120b7210 */ /* 0x002fe20007ffe00d */
[----:B------:R-:W-:Y:S06]  /*0520*/  @P0 BRA `(.L_x_2) ;  /* 0xfffffffc00100947 */ /* 0x000fec000383ffff */
.L_x_1:
[----:B------:R-:W-:Y:S05]  /*0530*/  @!P1 BRA `(.L_x_3) ;  /* 0x0000000400289947 */ /* 0x000fea0003800000 */
[----:B------:R-:W-:Y:S02]  /*0540*/  ISETP.GE.U32.AND P0, PT, R6, 0x4, PT ;  /* 0x000000040600780c */ /* 0x000fe40003f06070 */
[----:B------:R-:W-:-:S04]  /*0550*/  LOP3.LUT R10, R3, 0x3, RZ, 0xc0, !PT ;  /* 0x00000003030a7812 */ /* 0x000fc800078ec0ff */
[----:B------:R-:W-:-:S07]  /*0560*/  ISETP.NE.AND P1, PT, R10, RZ, PT ;  /* 0x000000ff0a00720c */ /* 0x000fce0003f25270 */
[----:B------:R-:W-:Y:S06]  /*0570*/  @!P0 BRA `(.L_x_4) ;  /* 0x0000000000848947 */ /* 0x000fec0003800000 */
[----:B------:R-:W0:Y:S08]  /*0580*/  LDC R15, c[0x0][0x3c0] ;  /* 0x0000f000ff0f7b82 */ /* 0x000e300000000800 */
[----:B------:R-:W1:Y:S08]  /*0590*/  LDC R6, c[0x0][0x3cc] ;  /* 0x0000f300ff067b82 */ /* 0x000e700000000800 */
[----:B------:R-:W2:Y:S08]  /*05a0*/  LDC.64 R16, c[0x0][0x3a0] ;  /* 0x0000e800ff107b82 */ /* 0x000eb00000000a00 */
[----:B------:R-:W3:Y:S01]  /*05b0*/  LDC.64 R8, c[0x0][0x3a8] ;  /* 0x0000ea00ff087b82 */ /* 0x000ee20000000a00 */
[----:B0-----:R-:W-:-:S02]  /*05c0*/  IMAD R25, R7, R15, R4 ;  /* 0x0000000f07197224 */ /* 0x001fc400078e0204 */
[----:B-1----:R-:W-:-:S04]  /*05d0*/  IMAD R13, R7, R15, R6 ;  /* 0x0000000f070d7224 */ /* 0x002fc800078e0206 */
[----:B--2---:R-:W-:-:S04]  /*05e0*/  IMAD.WIDE R16, R13, 0x4, R16 ;  /* 0x000000040d107825 */ /* 0x004fc800078e0210 */
[----:B------:R-:W-:Y:S02]  /*05f0*/  IMAD.WIDE R12, R15, 0x4, R16 ;  /* 0x000000040f0c7825 */ /* 0x000fe400078e0210 */
[----:B------:R-:W2:Y:S02]  /*0600*/  LDG.E R16, desc[UR8][R16.64] ;  /* 0x0000000810107981 */ /* 0x000ea4000c1e1900 */
[----:B---3--:R-:W-:-:S04]  /*0610*/  IMAD.WIDE R24, R25, 0x4, R8 ;  /* 0x0000000419187825 */ /* 0x008fc800078e0208 */
[C---:B------:R-:W-:Y:S02]  /*0620*/  IMAD.WIDE R8, R15.reuse, 0x4, R24 ;  /* 0x000000040f087825 */ /* 0x040fe400078e0218 */
[----:B------:R-:W2:Y:S02]  /*0630*/  LDG.E R25, desc[UR8][R24.64] ;  /* 0x0000000818197981 */ /* 0x000ea4000c1e1900 */
[C---:B------:R-:W-:Y:S02]  /*0640*/  IMAD.WIDE R18, R15.reuse, 0x4, R12 ;  /* 0x000000040f127825 */ /* 0x040fe400078e020c */
[----:B------:R-:W3:Y:S02]  /*0650*/  LDG.E R12, desc[UR8][R12.64] ;  /* 0x000000080c0c7981 */ /* 0x000ee4000c1e1900 */
[C---:B------:R-:W-:Y:S02]  /*0660*/  IMAD.WIDE R20, R15.reuse, 0x4, R8 ;  /* 0x000000040f147825 */ /* 0x040fe400078e0208 */
[----:B------:R-:W3:Y:S02]  /*0670*/  LDG.E R9, desc[UR8][R8.64] ;  /* 0x0000000808097981 */ /* 0x000ee4000c1e1900 */
[----:B------:R-:W-:-:S02]  /*0680*/  IMAD.WIDE R22, R15, 0x4, R18 ;  /* 0x000000040f167825 */ /* 0x000fc400078e0212 */
[----:B------:R-:W4:Y:S02]  /*0690*/  LDG.E R6, desc[UR8][R18.64] ;  /* 0x0000000812067981 */ /* 0x000f24000c1e1900 */
[----:B------:R-:W-:Y:S02]  /*06a0*/  IMAD.WIDE R14, R15, 0x4, R20 ;  /* 0x000000040f0e7825 */ /* 0x000fe400078e0214 */
[----:B------:R-:W4:Y:S04]  /*06b0*/  LDG.E R27, desc[UR8][R20.64] ;  /* 0x00000008141b7981 */ /* 0x000f28000c1e1900 */
[----:B------:R-:W5:Y:S04]  /*06c0*/  LDG.E R22, desc[UR8][R22.64] ;  /* 0x0000000816167981 */ /* 0x000f68000c1e1900 */
[----:B------:R-:W5:Y:S01]  /*06d0*/  LDG.E R15, desc[UR8][R14.64] ;  /* 0x000000080e0f7981 */ /* 0x000f62000c1e1900 */
[----:B------:R-:W-:Y:S01]  /*06e0*/  VIADD R7, R7, 0x4 ;  /* 0x0000000407077836 */ /* 0x000fe20000000000 */
[----:B--2---:R-:W-:-:S02]  /*06f0*/  LOP3.LUT R16, R25, R16, RZ, 0x3c, !PT ;  /* 0x0000001019107212 */ /* 0x004fc400078e3cff */
[----:B---3--:R-:W-:-:S04]  /*0700*/  LOP3.LUT R12, R9, R12, RZ, 0x3c, !PT ;  /* 0x0000000c090c7212 */ /* 0x008fc800078e3cff */
[----:B------:R-:W-:Y:S01]  /*0710*/  POPC R16, R16 ;  /* 0x0000001000107309 */ /* 0x000fe20000000000 */
[----:B----4-:R-:W-:-:S07]  /*0720*/  LOP3.LUT R6, R27, R6, RZ, 0x3c, !PT ;  /* 0x000000061b067212 */ /* 0x010fce00078e3cff */
[----:B------:R-:W0:Y:S01]  /*0730*/  POPC R12, R12 ;  /* 0x0000000c000c7309 */ /* 0x000e220000000000 */
[----:B-----5:R-:W-:-:S07]  /*0740*/  LOP3.LUT R8, R15, R22, RZ, 0x3c, !PT ;  /* 0x000000160f087212 */ /* 0x020fce00078e3cff */
[----:B------:R-:W-:Y:S08]  /*0750*/  POPC R6, R6 ;  /* 0x0000000600067309 */ /* 0x000ff00000000000 */
[----:B------:R-:W1:Y:S01]  /*0760*/  POPC R8, R8 ;  /* 0x0000000800087309 */ /* 0x000e620000000000 */
[----:B0-----:R-:W-:-:S04]  /*0770*/  IADD3 R11, PT, PT, R12, R16, R11 ;  /* 0x000000100c0b7210 */ /* 0x001fc80007ffe00b */
[----:B-1----:R-:W-:-:S07]  /*0780*/  IADD3 R11, PT, PT, R8, R6, R11 ;  /* 0x00000006080b7210 */ /* 0x002fce0007ffe00b */
.L_x_4:
[----:B------:R-:W-:Y:S05]  /*0790*/  @!P1 BRA `(.L_x_3) ;  /* 0x0000000000909947 */ /* 0x000fea0003800000 */
[----:B------:R-:W-:Y:S01]  /*07a0*/  ISETP.NE.AND P0, PT, R10, 0x1, PT ;  /* 0x000000010a00780c */ /* 0x000fe20003f05270 */
[----:B------:R-:W0:Y:S01]  /*07b0*/  LDC.64 R16, c[0x0][0x3a0] ;  /* 0x0000e800ff107b82 */ /* 0x000e220000000a00 */
[----:B------:R-:W-:-:S04]  /*07c0*/  LOP3.LUT R6, R3, 0x1, RZ, 0xc0, !PT ;  /* 0x0000000103067812 */ /* 0x000fc800078ec0ff */
[----:B------:R-:W-:-:S03]  /*07d0*/  ISETP.NE.U32.AND P1, PT, R6, 0x1, PT ;  /* 0x000000010600780c */ /* 0x000fc60003f25070 */
[----:B------:R-:W1:Y:S08]  /*07e0*/  LDC.64 R14, c[0x0][0x3a8] ;  /* 0x0000ea00ff0e7b82 */ /* 0x000e700000000a00 */
[----:B------:R-:W2:Y:S08]  /*07f0*/  @P0 LDC R21, c[0x0][0x3c0] ;  /* 0x0000f000ff150b82 */ /* 0x000eb00000000800 */
[----:B------:R-:W3:Y:S08]  /*0800*/  @P0 LDC R6, c[0x0][0x3cc] ;  /* 0x0000f300ff060b82 */ /* 0x000ef00000000800 */
[----:B------:R-:W4:Y:S08]  /*0810*/  @!P1 LDC R10, c[0x0][0x3c0] ;  /* 0x0000f000ff0a9b82 */ /* 0x000f300000000800 */
[----:B------:R-:W4:Y:S01]  /*0820*/  @!P1 LDC R22, c[0x0][0x3cc] ;  /* 0x0000f300ff169b82 */ /* 0x000f220000000800 */
[----:B--2---:R-:W-:-:S04]  /*0830*/  @P0 IMAD R23, R7, R21, R4 ;  /* 0x0000001507170224 */ /* 0x004fc800078e0204 */
[----:B-1----:R-:W-:-:S03]  /*0840*/  @P0 IMAD.WIDE R14, R23, 0x4, R14 ;  /* 0x00000004170e0825 */ /* 0x002fc600078e020e */
[----:B------:R-:W1:Y:S01]  /*0850*/  LDC.64 R8, c[0x0][0x3a0] ;  /* 0x0000e800ff087b82 */ /* 0x000e620000000a00 */
[C---:B---3--:R-:W-:Y:S02]  /*0860*/  @P0 IMAD R19, R7.reuse, R21, R6 ;  /* 0x0000001507130224 */ /* 0x048fe400078e0206 */
[----:B------:R-:W-:Y:S02]  /*0870*/  @P0 VIADD R7, R7, 0x2 ;  /* 0x0000000207070836 */ /* 0x000fe40000000000 */
[----:B0-----:R-:W-:-:S03]  /*0880*/  @P0 IMAD.WIDE R16, R19, 0x4, R16 ;  /* 0x0000000413100825 */ /* 0x001fc600078e0210 */
[----:B------:R-:W0:Y:S02]  /*0890*/  LDC.64 R12, c[0x0][0x3a8] ;  /* 0x0000ea00ff0c7b82 */ /* 0x000e240000000a00 */
[----:B------:R-:W2:Y:S01]  /*08a0*/  @P0 LDG.E R6, desc[UR8][R16.64] ;  /* 0x0000000810060981 */ /* 0x000ea2000c1e1900 */
[----:B------:R-:W-:-:S04]  /*08b0*/  @P0 IMAD.WIDE R18, R21, 0x4, R16 ;  /* 0x0000000415120825 */ /* 0x000fc800078e0210 */
[----:B------:R-:W-:Y:S02]  /*08c0*/  @P0 IMAD.WIDE R20, R21, 0x4, R14 ;  /* 0x0000000415140825 */ /* 0x000fe400078e020e */
[----:B------:R-:W3:Y:S02]  /*08d0*/  @P0 LDG.E R18, desc[UR8][R18.64] ;  /* 0x0000000812120981 */ /* 0x000ee4000c1e1900 */
[CC--:B----4-:R-:W-:Y:S02]  /*08e0*/  @!P1 IMAD R23, R7.reuse, R10.reuse, R22 ;  /* 0x0000000a07179224 */ /* 0x0d0fe400078e0216 */
[----:B------:R-:W-:Y:S01]  /*08f0*/  @!P1 IMAD R7, R7, R10, R4 ;  /* 0x0000000a07079224 */ /* 0x000fe200078e0204 */
[----:B------:R-:W3:Y:S01]  /*0900*/  @P0 LDG.E R21, desc[UR8][R20.64] ;  /* 0x0000000814150981 */ /* 0x000ee2000c1e1900 */
[----:B-1----:R-:W-:-:S03]  /*0910*/  @!P1 IMAD.WIDE R8, R23, 0x4, R8 ;  /* 0x0000000417089825 */ /* 0x002fc600078e0208 */
[----:B------:R3:W2:Y:S04]  /*0920*/  @P0 LDG.E R15, desc[UR8][R14.64] ;  /* 0x000000080e0f0981 */ /* 0x0006a8000c1e1900 */
[----:B------:R-:W4:Y:S01]  /*0930*/  @!P1 LDG.E R8, desc[UR8][R8.64] ;  /* 0x0000000808089981 */ /* 0x000f22000c1e1900 */
[----:B0-----:R-:W-:-:S06]  /*0940*/  @!P1 IMAD.WIDE R12, R7, 0x4, R12 ;  /* 0x00000004070c9825 */ /* 0x001fcc00078e020c */
[----:B------:R-:W4:Y:S01]  /*0950*/  @!P1 LDG.E R13, desc[UR8][R12.64] ;  /* 0x000000080c0d9981 */ /* 0x000f22000c1e1900 */
[----:B---3--:R-:W-:Y:S02]  /*0960*/  @P0 LOP3.LUT R14, R21, R18, RZ, 0x3c, !PT ;  /* 0x00000012150e0212 */ /* 0x008fe400078e3cff */
[----:B--2---:R-:W-:-:S04]  /*0970*/  @P0 LOP3.LUT R7, R15, R6, RZ, 0x3c, !PT ;  /* 0x000000060f070212 */ /* 0x004fc800078e3cff */
[----:B------:R-:W-:Y:S08]  /*0980*/  @P0 POPC R14, R14 ;  /* 0x0000000e000e0309 */ /* 0x000ff00000000000 */
[----:B------:R-:W0:Y:S01]  /*0990*/  @P0 POPC R10, R7 ;  /* 0x00000007000a0309 */ /* 0x000e220000000000 */
[----:B----4-:R-:W-:-:S07]  /*09a0*/  @!P1 LOP3.LUT R6, R13, R8, RZ, 0x3c, !PT ;  /* 0x000000080d069212 */ /* 0x010fce00078e3cff */
[----:B------:R-:W1:Y:S01]  /*09b0*/  @!P1 POPC R6, R6 ;  /* 0x0000000600069309 */ /* 0x000e620000000000 */
[----:B0-----:R-:W-:-:S05]  /*09c0*/  @P0 IADD3 R11, PT, PT, R14, R10, R11 ;  /* 0x0000000a0e0b0210 */ /* 0x001fca0007ffe00b */
[----:B-1----:R-:W-:-:S07]  /*09d0*/  @!P1 IMAD.IADD R11, R11, 0x1, R6 ;  /* 0x000000010b0b9824 */ /* 0x002fce00078e0206 */
.L_x_3:
[----:B------:R-:W-:-:S07]  /*09e0*/  I2FP.F32.U32 R6, R11 ;  /* 0x0000000b00067245 */ /* 0x000fce0000201000 */
.L_x_0:
[----:B------:R-:W-:Y:S01]  /*09f0*/  SHF.L.U32 R3, R3, 0x5, RZ ;  /* 0x0000000503037819 */ /* 0x000fe200000006ff */
[----:B------:R-:W-:Y:S03]  /*0a00*/  BSSY.RECONVERGENT B0, `(.L_x_5) ;  /* 0x000000c000007945 */ /* 0x000fe60003800200 */
[----:B------:R-:W-:-:S04]  /*0a10*/  I2FP.F32.S32 R9, R3 ;  /* 0x0000000300097245 */ /* 0x000fc80000201400 */
[----:B------:R-:W0:Y:S08]  /*0a20*/  MUFU.RCP R8, R9 ;  /* 0x0000000900087308 */ /* 0x000e300000001000 */
[----:B------:R-:W1:Y:S01]  /*0a30*/  FCHK P0, R6, R9 ;  /* 0x0000000906007302 */ /* 0x000e620000000000 */
[----:B0-----:R-:W-:-:S04]  /*0a40*/  FFMA R3, -R9, R8, 1 ;  /* 0x3f80000009037423 */ /* 0x001fc80000000108 */
[----:B------:R-:W-:-:S04]  /*0a50*/  FFMA R3, R8, R3, R8 ;  /* 0x0000000308037223 */ /* 0x000fc80000000008 */
[----:B------:R-:W-:-:S04]  /*0a60*/  FFMA R8, R3, R6, RZ ;  /* 0x0000000603087223 */ /* 0x000fc800000000ff */
[----:B------:R-:W-:-:S04]  /*0a70*/  FFMA R7, -R9, R8, R6 ;  /* 0x0000000809077223 */ /* 0x000fc80000000106 */
[----:B------:R-:W-:Y:S01]  /*0a80*/  FFMA R3, R3, R7, R8 ;  /* 0x0000000703037223 */ /* 0x000fe20000000008 */
[----:B-1----:R-:W-:Y:S06]  /*0a90*/  @!P0 BRA `(.L_x_6) ;  /* 0x0000000000088947 */ /* 0x002fec0003800000 */
[----:B------:R-:W-:-:S07]  /*0aa0*/  MOV R8, 0xac0 ;  /* 0x00000ac000087802 */ /* 0x000fce0000000f00 */
[----:B------:R-:W-:Y:S05]  /*0ab0*/  CALL.REL.NOINC `($__internal_0_$__cuda_sm3x_div_rn_noftz_f32_slowpath) ;  /* 0x0000001800987944 */ /* 0x000fea0003c00000 */
.L_x_6:
[----:B------:R-:W-:Y:S05]  /*0ac0*/  BSYNC.RECONVERGENT B0 ;  /* 0x0000000000007941 */ /* 0x000fea0003800200 */
.L_x_5:
[----:B------:R-:W0:Y:S08]  /*0ad0*/  LDC.64 R12, c[0x0][0x3b0] ;  /* 0x0000ec00ff0c7b82 */ /* 0x000e300000000a00 */
[----:B------:R-:W0:Y:S08]  /*0ae0*/  LDC.64 R8, c[0x0][0x3c8] ;  /* 0x0000f200ff087b82 */ /* 0x000e300000000a00 */
[----:B------:R-:W1:Y:S08]  /*0af0*/  LDC.64 R14, c[0x0][0x3b8] ;  /* 0x0000ee00ff0e7b82 */ /* 0x000e700000000a00 */
[----:B------:R-:W2:Y:S01]  /*0b00*/  LDC R21, c[0x0][0x3c0] ;  /* 0x0000f000ff157b82 */ /* 0x000ea20000000800 */
[----:B0-----:R-:W-:-:S07]  /*0b10*/  IMAD.WIDE R12, R9, 0x4, R12 ;  /* 0x00000004090c7825 */ /* 0x001fce00078e020c */
[----:B------:R-:W0:Y:S01]  /*0b20*/  LDC.64 R6, c[0x0][0x398] ;  /* 0x0000e600ff067b82 */ /* 0x000e220000000a00 */
[----:B-1----:R-:W-:-:S04]  /*0b30*/  IMAD.WIDE R14, R4, 0x4, R14 ;  /* 0x00000004040e7825 */ /* 0x002fc800078e020e */
[C---:B--2---:R-:W-:Y:S02]  /*0b40*/  IMAD.WIDE R16, R21.reuse, 0x4, R12 ;  /* 0x0000000415107825 */ /* 0x044fe400078e020c */
[----:B------:R-:W2:Y:S02]  /*0b50*/  LDG.E R12, desc[UR8][R12.64] ;  /* 0x000000080c0c7981 */ /* 0x000ea4000c1e1900 */
[C---:B------:R-:W-:Y:S02]  /*0b60*/  IMAD.WIDE R10, R21.reuse, 0x4, R14 ;  /* 0x00000004150a7825 */ /* 0x040fe400078e020e */
[----:B------:R-:W2:Y:S02]  /*0b70*/  LDG.E R15, desc[UR8][R14.64] ;  /* 0x000000080e0f7981 */ /* 0x000ea4000c1e1900 */
[C---:B------:R-:W-:Y:S02]  /*0b80*/  IMAD.WIDE R18, R21.reuse, 0x4, R16 ;  /* 0x0000000415127825 */ /* 0x040fe400078e0210 */
[----:B------:R-:W3:Y:S02]  /*0b90*/  LDG.E R9, desc[UR8][R16.64] ;  /* 0x0000000810097981 */ /* 0x000ee4000c1e1900 */
[----:B------:R-:W-:-:S02]  /*0ba0*/  IMAD.WIDE R20, R21, 0x4, R10 ;  /* 0x0000000415147825 */ /* 0x000fc400078e020a */
[----:B------:R-:W3:Y:S04]  /*0bb0*/  LDG.E R24, desc[UR8][R10.64] ;  /* 0x000000080a187981 */ /* 0x000ee8000c1e1900 */
[----:B------:R-:W4:Y:S04]  /*0bc0*/  LDG.E R18, desc[UR8][R18.64] ;  /* 0x0000000812127981 */ /* 0x000f28000c1e1900 */
[----:B------:R-:W4:Y:S01]  /*0bd0*/  LDG.E R21, desc[UR8][R20.64] ;  /* 0x0000000814157981 */ /* 0x000f22000c1e1900 */
[----:B------:R-:W-:Y:S01]  /*0be0*/  ISETP.NE.AND P0, PT, R2, RZ, PT ;  /* 0x000000ff0200720c */ /* 0x000fe20003f05270 */
[----:B--2---:R-:W-:-:S04]  /*0bf0*/  FADD R22, R12, -R15 ;  /* 0x8000000f0c167221 */ /* 0x004fc80000000000 */
[----:B------:R-:W-:Y:S01]  /*0c00*/  FFMA R3, |R22|, R8, R3 ;  /* 0x0000000816037223 */ /* 0x000fe20000000203 */
[----:B---3--:R-:W-:-:S04]  /*0c10*/  FADD R24, R9, -R24 ;  /* 0x8000001809187221 */ /* 0x008fc80000000000 */
[----:B------:R-:W-:Y:S01]  /*0c20*/  FFMA R9, |R24|, R8, R3 ;  /* 0x0000000818097223 */ /* 0x000fe20000000203 */
[----:B0-----:R-:W-:-:S04]  /*0c30*/  IMAD.WIDE R2, R4, 0x4, R6 ;  /* 0x0000000404027825 */ /* 0x001fc800078e0206 */
[----:B----4-:R-:W-:-:S04]  /*0c40*/  FADD R12, R18, -R21 ;  /* 0x80000015120c7221 */ /* 0x010fc80000000000 */
[----:B------:R-:W-:-:S05]  /*0c50*/  FFMA R9, |R12|, R8, R9 ;  /* 0x000000080c097223 */ /* 0x000fca0000000209 */
[----:B------:R0:W-:Y:S01]  /*0c60*/  STG.E desc[UR8][R2.64], R9 ;  /* 0x0000000902007986 */ /* 0x0001e2000c101908 */
[----:B------:R-:W-:Y:S06]  /*0c70*/  BAR.SYNC.DEFER_BLOCKING 0x0 ;  /* 0x0000000000007b1d */ /* 0x000fec0000010000 */
[----:B------:R-:W-:Y:S05]  /*0c80*/  @P0 EXIT ;  /* 0x000000000000094d */ /* 0x000fea0003800000 */
[C---:B0-----:R-:W-:Y:S02]  /*0c90*/  VIADD R2, R5.reuse, UR7 ;  /* 0x0000000705027c36 */ /* 0x041fe40008000000 */
[----:B------:R-:W-:Y:S02]  /*0ca0*/  IMAD.MOV.U32 R8, RZ, RZ, RZ ;  /* 0x000000ffff087224 */ /* 0x000fe400078e00ff */
[----:B------:R-:W-:Y:S01]  /*0cb0*/  IMAD.MOV.U32 R9, RZ, RZ, 0x497423f0 ;  /* 0x497423f0ff097424 */ /* 0x000fe200078e00ff */
[----:B------:R-:W-:-:S13]  /*0cc0*/  ISETP.GE.U32.AND P0, PT, R5, R2, PT ;  /* 0x000000020500720c */ /* 0x000fda0003f06070 */
[----:B------:R-:W-:Y:S05]  /*0cd0*/  @P0 BRA `(.L_x_7) ;  /* 0x0000000800600947 */ /* 0x000fea0003800000 */
[----:B------:R-:W-:Y:S01]  /*0ce0*/  UISETP.GE.U32.AND UP1, UPT, UR7, 0x10, UPT ;  /* 0x000000100700788c */ /* 0x000fe2000bf26070 */
[----:B------:R-:W-:Y:S01]  /*0cf0*/  IMAD.MOV.U32 R9, RZ, RZ, 0x497423f0 ;  /* 0x497423f0ff097424 */ /* 0x000fe200078e00ff */
[----:B------:R-:W-:Y:S01]  /*0d00*/  ULOP3.LUT UR5, UR7, 0xf, URZ, 0xc0, !UPT ;  /* 0x0000000f07057892 */ /* 0x000fe2000f8ec0ff */
[----:B------:R-:W-:-:S03]  /*0d10*/  IMAD.MOV.U32 R8, RZ, RZ, RZ ;  /* 0x000000ffff087224 */ /* 0x000fc600078e00ff */
[----:B------:R-:W-:-:S03]  /*0d20*/  UISETP.NE.AND UP0, UPT, UR5, URZ, UPT ;  /* 0x000000ff0500728c */ /* 0x000fc6000bf05270 */
[----:B------:R-:W-:Y:S08]  /*0d30*/  BRA.U !UP1, `(.L_x_8) ;  /* 0x0000000509247547 */ /* 0x000ff0000b800000 */
[----:B------:R-:W-:Y:S02]  /*0d40*/  HFMA2 R8, -RZ, RZ, 0, 0 ;  /* 0x00000000ff087431 */ /* 0x000fe400000001ff */
[----:B------:R-:W-:Y:S01]  /*0d50*/  IMAD.MOV.U32 R9, RZ, RZ, 0x497423f0 ;  /* 0x497423f0ff097424 */ /* 0x000fe200078e00ff */
[----:B------:R-:W-:Y:S01]  /*0d60*/  ULOP3.LUT UR6, UR7, 0x7f0, URZ, 0xc0, !UPT ;  /* 0x000007f007067892 */ /* 0x000fe2000f8ec0ff */
[----:B------:R-:W-:-:S11]  /*0d70*/  UMOV UR4, URZ ;  /* 0x000000ff00047c82 */ /* 0x000fd60008000000 */
.L_x_9:
[----:B------:R-:W-:-:S05]  /*0d80*/  IMAD.WIDE R2, R5, 0x4, R6 ;  /* 0x0000000405027825 */ /* 0x000fca00078e0206 */
[----:B------:R-:W2:Y:S04]  /*0d90*/  LDG.E R22, desc[UR8][R2.64] ;  /* 0x0000000802167981 */ /* 0x000ea8000c1e1900 */
[----:B------:R-:W3:Y:S04]  /*0da0*/  LDG.E R24, desc[UR8][R2.64+0x4] ;  /* 0x0000040802187981 */ /* 0x000ee8000c1e1900 */
[----:B------:R-:W4:Y:S04]  /*0db0*/  LDG.E R26, desc[UR8][R2.64+0x8] ;  /* 0x00000808021a7981 */ /* 0x000f28000c1e1900 */
[----:B------:R-:W5:Y:S04]  /*0dc0*/  LDG.E R28, desc[UR8][R2.64+0xc] ;  /* 0x00000c08021c7981 */ /* 0x000f68000c1e1900 */
        /* <DEDUP_REMOVED lines=11> */
[----:B------:R-:W5:Y:S01]  /*0e80*/  LDG.E R20, desc[UR8][R2.64+0x3c] ;  /* 0x00003c0802147981 */ /* 0x000f62000c1e1900 */
[----:B------:R-:W-:-:S04]  /*0e90*/  UIADD3 UR4, UPT, UPT, UR4, 0x10, URZ ;  /* 0x0000001004047890 */ /* 0x000fc8000fffe0ff */
[----:B------:R-:W-:Y:S01]  /*0ea0*/  UISETP.NE.AND UP1, UPT, UR4, UR6, UPT ;  /* 0x000000060400728c */ /* 0x000fe2000bf25270 */
[----:B--2---:R-:W-:-:S04]  /*0eb0*/  FSETP.GEU.AND P3, PT, R22, R9, PT ;  /* 0x000000091600720b */ /* 0x004fc80003f6e000 */
[----:B------:R-:W-:Y:S02]  /*0ec0*/  FSEL R9, R22, R9, !P3 ;  /* 0x0000000916097208 */ /* 0x000fe40005800000 */
[----:B------:R-:W-:Y:S02]  /*0ed0*/  SEL R8, R5, R8, !P3 ;  /* 0x0000000805087207 */ /* 0x000fe40005800000 */
[----:B---3--:R-:W-:-:S04]  /*0ee0*/  FSETP.GEU.AND P4, PT, R24, R9, PT ;  /* 0x000000091800720b */ /* 0x008fc80003f8e000 */
[----:B------:R-:W-:-:S04]  /*0ef0*/  FSEL R9, R24, R9, !P4 ;  /* 0x0000000918097208 */ /* 0x000fc80006000000 */
[----:B----4-:R-:W-:-:S04]  /*0f00*/  FSETP.GEU.AND P5, PT, R26, R9, PT ;  /* 0x000000091a00720b */ /* 0x010fc80003fae000 */
[----:B------:R-:W-:Y:S01]  /*0f10*/  FSEL R9, R26, R9, !P5 ;  /* 0x000000091a097208 */ /* 0x000fe20006800000 */
[----:B------:R-:W-:-:S03]  /*0f20*/  @!P4 VIADD R8, R5, 0x1 ;  /* 0x000000010508c836 */ /* 0x000fc60000000000 */
[----:B-----5:R-:W-:-:S04]  /*0f30*/  FSETP.GEU.AND P6, PT, R28, R9, PT ;  /* 0x000000091c00720b */ /* 0x020fc80003fce000 */
[----:B------:R-:W-:Y:S01]  /*0f40*/  FSEL R9, R28, R9, !P6 ;  /* 0x000000091c097208 */ /* 0x000fe20007000000 */
[----:B------:R-:W-:-:S03]  /*0f50*/  @!P5 VIADD R8, R5, 0x2 ;  /* 0x000000020508d836 */ /* 0x000fc60000000000 */
[----:B------:R-:W-:-:S04]  /*0f60*/  FSETP.GEU.AND P0, PT, R21, R9, PT ;  /* 0x000000091500720b */ /* 0x000fc80003f0e000 */
        /* <DEDUP_REMOVED lines=12> */
[----:B------:R-:W-:Y:S02]  /*1030*/  FSEL R11, R11, R10, !P4 ;  /* 0x0000000a0b0b7208 */ /* 0x000fe40006000000 */
[----:B------:R-:W-:Y:S02]  /*1040*/  @!P3 IADD3 R8, PT, PT, R5, 0x7, RZ ;  /* 0x000000070508b810 */ /* 0x000fe40007ffe0ff */
        /* <DEDUP_REMOVED lines=20> */
[----:B------:R-:W-:-:S07]  /*1190*/  @!P3 IADD3 R8, PT, PT, R5, 0xe, RZ ;  /* 0x0000000e0508b810 */ /* 0x000fce0007ffe0ff */
[C---:B------:R-:W-:Y:S02]  /*11a0*/  @!P0 VIADD R8, R5.reuse, 0xf ;  /* 0x0000000f05088836 */ /* 0x040fe40000000000 */
[----:B------:R-:W-:Y:S01]  /*11b0*/  VIADD R5, R5, 0x10 ;  /* 0x0000001005057836 */ /* 0x000fe20000000000 */
[----:B------:R-:W-:Y:S06]  /*11c0*/  BRA.U UP1, `(.L_x_9) ;  /* 0xfffffff901ec7547 */ /* 0x000fec000b83ffff */
.L_x_8:
[----:B------:R-:W-:Y:S05]  /*11d0*/  BRA.U !UP0, `(.L_x_7) ;  /* 0x0000000508207547 */ /* 0x000fea000b800000 */
[----:B------:R-:W-:Y:S02]  /*11e0*/  UISETP.GE.U32.AND UP0, UPT, UR5, 0x8, UPT ;  /* 0x000000080500788c */ /* 0x000fe4000bf06070 */
[----:B------:R-:W-:-:S04]  /*11f0*/  ULOP3.LUT UR6, UR7, 0x7, URZ, 0xc0, !UPT ;  /* 0x0000000707067892 */ /* 0x000fc8000f8ec0ff */
[----:B------:R-:W-:-:S03]  /*1200*/  UISETP.NE.AND UP1, UPT, UR6, URZ, UPT ;  /* 0x000000ff0600728c */ /* 0x000fc6000bf25270 */
[----:B------:R-:W-:Y:S08]  /*1210*/  BRA.U !UP0, `(.L_x_10) ;  /* 0x0000000108887547 */ /* 0x000ff0000b800000 */
        /* <DEDUP_REMOVED lines=8> */
[----:B------:R-:W5:Y:S01]  /*12a0*/  LDG.E R24, desc[UR8][R2.64+0x1c] ;  /* 0x00001c0802187981 */ /* 0x000f62000c1e1900 */
        /* <DEDUP_REMOVED lines=22> */
[----:B------:R-:W-:-:S08]  /*1410*/  @!P2 VIADD R8, R5, 0x6 ;  /* 0x000000060508a836 */ /* 0x000fd00000000000 */
[C---:B------:R-:W-:Y:S02]  /*1420*/  @!P3 VIADD R8, R5.reuse, 0x7 ;  /* 0x000000070508b836 */ /* 0x040fe40000000000 */
[----:B------:R-:W-:-:S07]  /*1430*/  VIADD R5, R5, 0x8 ;  /* 0x0000000805057836 */ /* 0x000fce0000000000 */
.L_x_10:
        /* <DEDUP_REMOVED lines=20> */
[----:B------:R-:W-:-:S08]  /*1580*/  @!P2 VIADD R8, R5, 0x2 ;  /* 0x000000020508a836 */ /* 0x000fd00000000000 */
[C---:B------:R-:W-:Y:S01]  /*1590*/  @!P3 VIADD R8, R5.reuse, 0x3 ;  /* 0x000000030508b836 */ /* 0x040fe20000000000 */
[----:B------:R-:W-:-:S07]  /*15a0*/  IADD3 R5, PT, PT, R5, 0x4, RZ ;  /* 0x0000000405057810 */ /* 0x000fce0007ffe0ff */
.L_x_11:
[----:B------:R-:W-:Y:S05]  /*15b0*/  BRA.U !UP1, `(.L_x_7) ;  /* 0x0000000109287547 */ /* 0x000fea000b800000 */
[----:B------:R-:W-:-:S12]  /*15c0*/  UIADD3 UR4, UPT, UPT, -UR4, URZ, URZ ;  /* 0x000000ff04047290 */ /* 0x000fd8000fffe1ff */
.L_x_12:
[----:B------:R-:W-:-:S06]  /*15d0*/  IMAD.WIDE R2, R5, 0x4, R6 ;  /* 0x0000000405027825 */ /* 0x000fcc00078e0206 */
[----:B------:R-:W2:Y:S01]  /*15e0*/  LDG.E R2, desc[UR8][R2.64] ;  /* 0x0000000802027981 */ /* 0x000ea2000c1e1900 */
[----:B------:R-:W-:-:S04]  /*15f0*/  UIADD3 UR4, UPT, UPT, UR4, 0x1, URZ ;  /* 0x0000000104047890 */ /* 0x000fc8000fffe0ff */
[----:B------:R-:W-:Y:S01]  /*1600*/  UISETP.NE.AND UP0, UPT, UR4, URZ, UPT ;  /* 0x000000ff0400728c */ /* 0x000fe2000bf05270 */
[----:B--2---:R-:W-:-:S04]  /*1610*/  FSETP.GEU.AND P0, PT, R2, R9, PT ;  /* 0x000000090200720b */ /* 0x004fc80003f0e000 */
[C---:B------:R-:W-:Y:S01]  /*1620*/  SEL R8, R5.reuse, R8, !P0 ;  /* 0x0000000805087207 */ /* 0x040fe20004000000 */
[----:B------:R-:W-:Y:S01]  /*1630*/  VIADD R5, R5, 0x1 ;  /* 0x0000000105057836 */ /* 0x000fe20000000000 */
[----:B------:R-:W-:Y:S02]  /*1640*/  FSEL R9, R2, R9, !P0 ;  /* 0x0000000902097208 */ /* 0x000fe40004000000 */
[----:B------:R-:W-:Y:S05]  /*1650*/  BRA.U UP0, `(.L_x_12) ;  /* 0xfffffffd00dc7547 */ /* 0x000fea000b83ffff */
.L_x_7:
[----:B------:R-:W0:Y:S08]  /*1660*/  LDC.64 R6, c[0x0][0x390] ;  /* 0x0000e400ff067b82 */ /* 0x000e300000000a00 */
[----:B------:R-:W1:Y:S08]  /*1670*/  LDC.64 R12, c[0x0][0x388] ;  /* 0x0000e200ff0c7b82 */ /* 0x000e700000000a00 */
[----:B------:R-:W2:Y:S01]  /*1680*/  LDC R2, c[0x0][0x370] ;  /* 0x0000dc00ff027b82 */ /* 0x000ea20000000800 */
[----:B------:R-:W-:Y:S01]  /*1690*/  ISETP.NE.AND P0, PT, R4, RZ, PT ;  /* 0x000000ff0400720c */ /* 0x000fe20003f05270 */
[----:B0-----:R-:W-:-:S05]  /*16a0*/  IMAD.WIDE.U32 R6, R0, 0x4, R6 ;  /* 0x0000000400067825 */ /* 0x001fca00078e0006 */
[----:B------:R0:W-:Y:S01]  /*16b0*/  STG.E desc[UR8][R6.64], R9 ;  /* 0x0000000906007986 */ /* 0x0001e2000c101908 */
[----:B-1----:R-:W-:-:S05]  /*16c0*/  IMAD.WIDE.U32 R10, R0, 0x4, R12 ;  /* 0x00000004000a7825 */ /* 0x002fca00078e000c */
[----:B------:R0:W-:Y:S01]  /*16d0*/  STG.E desc[UR8][R10.64], R8 ;  /* 0x000000080a007986 */ /* 0x0001e2000c101908 */
[C---:B--2---:R-:W-:Y:S02]  /*16e0*/  VIADD R3, R2.reuse, 0xffffffff ;  /* 0xffffffff02037836 */ /* 0x044fe40000000000 */
[----:B------:R-:W-:-:S05]  /*16f0*/  IMAD.WIDE.U32 R12, R2, 0x4, R12 ;  /* 0x00000004020c7825 */ /* 0x000fca00078e000c */
[----:B------:R0:W-:Y:S01]  /*1700*/  REDG.E.INC.STRONG.GPU desc[UR8][R12.64], R3 ;  /* 0x000000030c00798e */ /* 0x0001e2000d92e108 */
[----:B------:R-:W-:Y:S05]  /*1710*/  @P0 EXIT ;  /* 0x000000000000094d */ /* 0x000fea0003800000 */
.L_x_13:
[----:B------:R-:W2:Y:S02]  /*1720*/  LDG.E.STRONG.SYS R0, desc[UR8][R12.64] ;  /* 0x000000080c007981 */ /* 0x000ea4000c1f5900 */
[----:B--2---:R-:W-:-:S13]  /*1730*/  ISETP.NE.AND P0, PT, R0, RZ, PT ;  /* 0x000000ff0000720c */ /* 0x004fda0003f05270 */
[----:B------:R-:W-:Y:S05]  /*1740*/  @P0 BRA `(.L_x_13) ;  /* 0xfffffffc00f40947 */ /* 0x000fea000383ffff */
[C---:B------:R-:W-:Y:S01]  /*1750*/  ISETP.GE.U32.AND P1, PT, R2.reuse, 0x10, PT ;  /* 0x000000100200780c */ /* 0x040fe20003f26070 */
[----:B0-----:R-:W-:Y:S01]  /*1760*/  IMAD.MOV.U32 R3, RZ, RZ, 0x497423f0 ;  /* 0x497423f0ff037424 */ /* 0x001fe200078e00ff */
[----:B------:R-:W-:Y:S01]  /*1770*/  LOP3.LUT R20, R2, 0xf, RZ, 0xc0, !PT ;  /* 0x0000000f02147812 */ /* 0x000fe200078ec0ff */
[----:B------:R-:W-:Y:S02]  /*1780*/  IMAD.MOV.U32 R4, RZ, RZ, RZ ;  /* 0x000000ffff047224 */ /* 0x000fe400078e00ff */
[----:B------:R-:W-:Y:S01]  /*1790*/  IMAD.MOV.U32 R0, RZ, RZ, RZ ;  /* 0x000000ffff007224 */ /* 0x000fe200078e00ff */
[----:B------:R-:W-:-:S07]  /*17a0*/  ISETP.NE.AND P0, PT, R20, RZ, PT ;  /* 0x000000ff1400720c */ /* 0x000fce0003f05270 */
[----:B------:R-:W-:Y:S06]  /*17b0*/  @!P1 BRA `(.L_x_14) ;  /* 0x00000004009c9947 */ /* 0x000fec0003800000 */
[----:B------:R-:W0:Y:S01]  /*17c0*/  LDCU.64 UR6, c[0x0][0x390] ;  /* 0x00007200ff0677ac */ /* 0x000e220008000a00 */
[C---:B------:R-:W-:Y:S01]  /*17d0*/  LOP3.LUT R5, R2.reuse, 0xfffffff0, RZ, 0xc0, !PT ;  /* 0xfffffff002057812 */ /* 0x040fe200078ec0ff */
[----:B------:R-:W-:Y:S01]  /*17e0*/  HFMA2 R0, -RZ, RZ, 0, 0 ;  /* 0x00000000ff007431 */ /* 0x000fe200000001ff */
[----:B------:R-:W-:Y:S01]  /*17f0*/  LOP3.LUT R4, R2, 0x7ffffff0, RZ, 0xc0, !PT ;  /* 0x7ffffff002047812 */ /* 0x000fe200078ec0ff */
[----:B------:R-:W1:Y:S01]  /*1800*/  LDCU.64 UR4, c[0x0][0x388] ;  /* 0x00007100ff0477ac */ /* 0x000e620008000a00 */
[----:B------:R-:W-:Y:S02]  /*1810*/  IMAD.MOV.U32 R3, RZ, RZ, 0x497423f0 ;  /* 0x497423f0ff037424 */ /* 0x000fe400078e00ff */
[----:B------:R-:W-:Y:S01]  /*1820*/  IMAD.MOV R5, RZ, RZ, -R5 ;  /* 0x000000ffff057224 */ /* 0x000fe200078e0a05 */
[----:B0-----:R-:W-:Y:S02]  /*1830*/  UIADD3 UR6, UP0, UPT, UR6, 0x20, URZ ;  /* 0x0000002006067890 */ /* 0x001fe4000ff1e0ff */
[----:B-1----:R-:W-:-:S02]  /*1840*/  UIADD3 UR4, UP1, UPT, UR4, 0x20, URZ ;  /* 0x0000002004047890 */ /* 0x002fc4000ff3e0ff */
[----:B------:R-:W-:Y:S02]  /*1850*/  UIADD3.X UR7, UPT, UPT, URZ, UR7, URZ, UP0, !UPT ;  /* 0x00000007ff077290 */ /* 0x000fe400087fe4ff */
[----:B------:R-:W-:Y:S01]  /*1860*/  IMAD.U32 R6, RZ, RZ, UR6 ;  /* 0x00000006ff067e24 */ /* 0x000fe2000f8e00ff */
[----:B------:R-:W-:Y:S01]  /*1870*/  UIADD3.X UR5, UPT, UPT, URZ, UR5, URZ, UP1, !UPT ;  /* 0x00000005ff057290 */ /* 0x000fe20008ffe4ff */
[----:B------:R-:W-:Y:S02]  /*1880*/  IMAD.U32 R10, RZ, RZ, UR4 ;  /* 0x00000004ff0a7e24 */ /* 0x000fe4000f8e00ff */
[----:B------:R-:W-:-:S03]  /*1890*/  IMAD.U32 R7, RZ, RZ, UR7 ;  /* 0x00000007ff077e24 */ /* 0x000fc6000f8e00ff */
[----:B------:R-:W-:-:S07]  /*18a0*/  IMAD.U32 R9, RZ, RZ, UR5 ;  /* 0x00000005ff097e24 */ /* 0x000fce000f8e00ff */
.L_x_15:
        /* <DEDUP_REMOVED lines=8> */
[----:B------:R-:W5:Y:S01]  /*1930*/  LDG.E R19, desc[UR8][R6.64] ;  /* 0x0000000806137981 */ /* 0x000f62000c1e1900 */
[----:B--2---:R-:W-:-:S13]  /*1940*/  FSETP.GEU.AND P5, PT, R8, R3, PT ;  /* 0x000000030800720b */ /* 0x004fda0003fae000 */
[----:B------:R-:W-:Y:S01]  /*1950*/  @!P5 IMAD.MOV.U32 R3, RZ, RZ, R8 ;  /* 0x000000ffff03d224 */ /* 0x000fe200078e0008 */
[----:B------:R-:W-:Y:S02]  /*1960*/  MOV R8, R10 ;  /* 0x0000000a00087202 */ /* 0x000fe40000000f00 */
[----:B------:R-:W2:Y:S04]  /*1970*/  LDG.E R10, desc[UR8][R6.64+0x4] ;  /* 0x00000408060a7981 */ /* 0x000ea8000c1e1900 */
[----:B------:R-:W2:Y:S01]  /*1980*/  @!P5 LDG.E R15, desc[UR8][R8.64+-0x20] ;  /* 0xffffe008080fd981 */ /* 0x000ea2000c1e1900 */
[----:B---3--:R-:W-:-:S13]  /*1990*/  FSETP.GEU.AND P4, PT, R12, R3, PT ;  /* 0x000000030c00720b */ /* 0x008fda0003f8e000 */
[----:B------:R-:W-:Y:S01]  /*19a0*/  @!P4 IMAD.MOV.U32 R3, RZ, RZ, R12 ;  /* 0x000000ffff03c224 */ /* 0x000fe200078e000c */
[----:B------:R-:W3:Y:S04]  /*19b0*/  @!P4 LDG.E R17, desc[UR8][R8.64+-0x1c] ;  /* 0xffffe4080811c981 */ /* 0x000ee8000c1e1900 */
[----:B----4-:R-:W-:-:S13]  /*19c0*/  FSETP.GEU.AND P3, PT, R14, R3, PT ;  /* 0x000000030e00720b */ /* 0x010fda0003f6e000 */
[----:B------:R-:W-:Y:S01]  /*19d0*/  @!P3 IMAD.MOV.U32 R3, RZ, RZ, R14 ;  /* 0x000000ffff03b224 */ /* 0x000fe200078e000e */
[----:B------:R-:W4:Y:S04]  /*19e0*/  @!P3 LDG.E R18, desc[UR8][R8.64+-0x18] ;  /* 0xffffe8080812b981 */ /* 0x000f28000c1e1900 */
[----:B-----5:R-:W-:Y:S01]  /*19f0*/  FSETP.GEU.AND P1, PT, R16, R3, PT ;  /* 0x000000031000720b */ /* 0x020fe20003f2e000 */
[----:B------:R-:W5:-:S12]  /*1a00*/  LDG.E R14, desc[UR8][R6.64+0x8] ;  /* 0x00000808060e7981 */ /* 0x000f58000c1e1900 */
[----:B------:R-:W5:Y:S01]  /*1a10*/  @!P1 LDG.E R12, desc[UR8][R8.64+-0x14] ;  /* 0xffffec08080c9981 */ /* 0x000f62000c1e1900 */
[----:B------:R-:W-:-:S03]  /*1a20*/  @!P1 IMAD.MOV.U32 R3, RZ, RZ, R16 ;  /* 0x000000ffff039224 */ /* 0x000fc600078e0010 */
[----:B------:R-:W5:Y:S02]  /*1a30*/  LDG.E R16, desc[UR8][R6.64+0xc] ;  /* 0x00000c0806107981 */ /* 0x000f64000c1e1900 */
[----:B------:R-:W-:-:S13]  /*1a40*/  FSETP.GEU.AND P2, PT, R22, R3, PT ;  /* 0x000000031600720b */ /* 0x000fda0003f4e000 */
[----:B------:R-:W-:Y:S01]  /*1a50*/  @!P2 IMAD.MOV.U32 R3, RZ, RZ, R22 ;  /* 0x000000ffff03a224 */ /* 0x000fe200078e0016 */
[----:B------:R-:W5:Y:S04]  /*1a60*/  @!P2 LDG.E R11, desc[UR8][R8.64+-0x10] ;  /* 0xfffff008080ba981 */ /* 0x000f68000c1e1900 */
[----:B------:R-:W-:Y:S01]  /*1a70*/  FSETP.GEU.AND P6, PT, R24, R3, PT ;  /* 0x000000031800720b */ /* 0x000fe20003fce000 */
[----:B------:R-:W5:-:S12]  /*1a80*/  LDG.E R22, desc[UR8][R6.64+0x10] ;  /* 0x0000100806167981 */ /* 0x000f58000c1e1900 */
[----:B------:R-:W-:Y:S01]  /*1a90*/  @!P6 IMAD.MOV.U32 R3, RZ, RZ, R24 ;  /* 0x000000ffff03e224 */ /* 0x000fe200078e0018 */
[----:B------:R-:W5:Y:S04]  /*1aa0*/  @!P6 LDG.E R13, desc[UR8][R8.64+-0xc] ;  /* 0xfffff408080de981 */ /* 0x000f68000c1e1900 */
[----:B------:R-:W5:Y:S01]  /*1ab0*/  LDG.E R24, desc[UR8][R6.64+0x14] ;  /* 0x0000140806187981 */ /* 0x000f62000c1e1900 */
[----:B--2---:R-:W-:Y:S01]  /*1ac0*/  @!P5 VIADD R0, R15, 0x1 ;  /* 0x000000010f00d836 */ /* 0x004fe20000000000 */
[----:B------:R-:W-:-:S13]  /*1ad0*/  FSETP.GEU.AND P5, PT, R26, R3, PT ;  /* 0x000000031a00720b */ /* 0x000fda0003fae000 */
[----:B------:R-:W-:Y:S01]  /*1ae0*/  @!P5 MOV R3, R26 ;  /* 0x0000001a0003d202 */ /* 0x000fe20000000f00 */
[----:B------:R-:W2:Y:S01]  /*1af0*/  @!P5 LDG.E R15, desc[UR8][R8.64+-0x8] ;  /* 0xfffff808080fd981 */ /* 0x000ea2000c1e1900 */
[----:B---3--:R-:W-:Y:S02]  /*1b00*/  @!P4 VIADD R0, R17, 0x1 ;  /* 0x000000011100c836 */ /* 0x008fe40000000000 */
[----:B------:R-:W-:Y:S01]  /*1b10*/  FSETP.GEU.AND P4, PT, R28, R3, PT ;  /* 0x000000031c00720b */ /* 0x000fe20003f8e000 */
[----:B------:R-:W3:-:S12]  /*1b20*/  LDG.E R26, desc[UR8][R6.64+0x18] ;  /* 0x00001808061a7981 */ /* 0x000ed8000c1e1900 */
[----:B------:R-:W-:Y:S01]  /*1b30*/  @!P4 IMAD.MOV.U32 R3, RZ, RZ, R28 ;  /* 0x000000ffff03c224 */ /* 0x000fe200078e001c */
[----:B------:R-:W3:Y:S01]  /*1b40*/  @!P4 LDG.E R17, desc[UR8][R8.64+-0x4] ;  /* 0xfffffc080811c981 */ /* 0x000ee2000c1e1900 */
[----:B----4-:R-:W-:-:S03]  /*1b50*/  @!P3 VIADD R0, R18, 0x1 ;  /* 0x000000011200b836 */ /* 0x010fc60000000000 */
[----:B------:R-:W-:-:S13]  /*1b60*/  FSETP.GEU.AND P3, PT, R19, R3, PT ;  /* 0x000000031300720b */ /* 0x000fda0003f6e000 */
[----:B------:R-:W-:Y:S01]  /*1b70*/  @!P3 IMAD.MOV.U32 R3, RZ, RZ, R19 ;  /* 0x000000ffff03b224 */ /* 0x000fe200078e0013 */
[----:B------:R-:W4:Y:S01]  /*1b80*/  @!P3 LDG.E R18, desc[UR8][R8.64] ;  /* 0x000000080812b981 */ /* 0x000f22000c1e1900 */
[----:B-----5:R-:W-:-:S03]  /*1b90*/  @!P1 VIADD R0, R12, 0x1 ;  /* 0x000000010c009836 */ /* 0x020fc60000000000 */
[----:B------:R-:W-:Y:S01]  /*1ba0*/  FSETP.GEU.AND P1, PT, R10, R3, PT ;  /* 0x000000030a00720b */ /* 0x000fe20003f2e000 */
[----:B------:R-:W5:-:S12]  /*1bb0*/  LDG.E R12, desc[UR8][R6.64+0x1c] ;  /* 0x00001c08060c7981 */ /* 0x000f58000c1e1900 */
[----:B------:R-:W5:Y:S01]  /*1bc0*/  @!P1 LDG.E R19, desc[UR8][R8.64+0x4] ;  /* 0x0000040808139981 */ /* 0x000f62000c1e1900 */
[----:B------:R-:W-:Y:S01]  /*1bd0*/  @!P1 IMAD.MOV.U32 R3, RZ, RZ, R10 ;  /* 0x000000ffff039224 */ /* 0x000fe200078e000a */
[----:B------:R-:W-:-:S04]  /*1be0*/  @!P2 IADD3 R0, PT, PT, R11, 0x1, RZ ;  /* 0x000000010b00a810 */ /* 0x000fc80007ffe0ff */
[----:B------:R-:W-:-:S13]  /*1bf0*/  FSETP.GEU.AND P2, PT, R14, R3, PT ;  /* 0x000000030e00720b */ /* 0x000fda0003f4e000 */
[----:B------:R-:W-:Y:S02]  /*1c00*/  @!P2 IMAD.MOV.U32 R3, RZ, RZ, R14 ;  /* 0x000000ffff03a224 */ /* 0x000fe400078e000e */
[----:B------:R-:W-:-:S03]  /*1c10*/  @!P6 VIADD R0, R13, 0x1 ;  /* 0x000000010d00e836 */ /* 0x000fc60000000000 */
[----:B------:R-:W-:-:S13]  /*1c20*/  FSETP.GEU.AND P6, PT, R16, R3, PT ;  /* 0x000000031000720b */ /* 0x000fda0003fce000 */
[----:B------:R-:W-:Y:S01]  /*1c30*/  @!P6 IMAD.MOV.U32 R3, RZ, RZ, R16 ;  /* 0x000000ffff03e224 */ /* 0x000fe200078e0010 */
[----:B------:R-:W5:Y:S04]  /*1c40*/  @!P6 LDG.E R10, desc[UR8][R8.64+0xc] ;  /* 0x00000c08080ae981 */ /* 0x000f68000c1e1900 */
[----:B------:R-:W5:Y:S01]  /*1c50*/  @!P2 LDG.E R16, desc[UR8][R8.64+0x8] ;  /* 0x000008080810a981 */ /* 0x000f62000c1e1900 */
[----:B--2---:R-:W-:Y:S01]  /*1c60*/  @!P5 VIADD R0, R15, 0x1 ;  /* 0x000000010f00d836 */ /* 0x004fe20000000000 */
[----:B------:R-:W-:-:S13]  /*1c70*/  FSETP.GEU.AND P5, PT, R22, R3, PT ;  /* 0x000000031600720b */ /* 0x000fda0003fae000 */
[----:B------:R-:W-:Y:S01]  /*1c80*/  @!P5 IMAD.MOV.U32 R3, RZ, RZ, R22 ;  /* 0x000000ffff03d224 */ /* 0x000fe200078e0016 */
[----:B------:R-:W2:Y:S01]  /*1c90*/  @!P5 LDG.E R11, desc[UR8][R8.64+0x10] ;  /* 0x00001008080bd981 */ /* 0x000ea2000c1e1900 */
[----:B---3--:R-:W-:-:S03]  /*1ca0*/  @!P4 VIADD R0, R17, 0x1 ;  /* 0x000000011100c836 */ /* 0x008fc60000000000 */
[----:B------:R-:W-:-:S13]  /*1cb0*/  FSETP.GEU.AND P4, PT, R24, R3, PT ;  /* 0x000000031800720b */ /* 0x000fda0003f8e000 */
[----:B------:R-:W-:Y:S01]  /*1cc0*/  @!P4 MOV R3, R24 ;  /* 0x000000180003c202 */ /* 0x000fe20000000f00 */
[----:B------:R-:W3:Y:S01]  /*1cd0*/  @!P4 LDG.E R13, desc[UR8][R8.64+0x14] ;  /* 0x00001408080dc981 */ /* 0x000ee2000c1e1900 */
[----:B----4-:R-:W-:Y:S02]  /*1ce0*/  @!P3 VIADD R0, R18, 0x1 ;  /* 0x000000011200b836 */ /* 0x010fe40000000000 */
[----:B------:R-:W-:-:S13]  /*1cf0*/  FSETP.GEU.AND P3, PT, R26, R3, PT ;  /* 0x000000031a00720b */ /* 0x000fda0003f6e000 */
[----:B------:R-:W-:Y:S01]  /*1d00*/  @!P3 IMAD.MOV.U32 R3, RZ, RZ, R26 ;  /* 0x000000ffff03b224 */ /* 0x000fe200078e001a */
[----:B------:R-:W4:Y:S01]  /*1d10*/  @!P3 LDG.E R14, desc[UR8][R8.64+0x18] ;  /* 0x00001808080eb981 */ /* 0x000f22000c1e1900 */
[----:B-----5:R-:W-:-:S03]  /*1d20*/  @!P1 VIADD R0, R19, 0x1 ;  /* 0x0000000113009836 */ /* 0x020fc60000000000 */
[----:B------:R-:W-:-:S13]  /*1d30*/  FSETP.GEU.AND P1, PT, R12, R3, PT ;  /* 0x000000030c00720b */ /* 0x000fda0003f2e000 */
[----:B------:R0:W5:Y:S01]  /*1d40*/  @!P1 LDG.E R15, desc[UR8][R8.64+0x1c] ;  /* 0x00001c08080f9981 */ /* 0x000162000c1e1900 */
[----:B------:R-:W-:Y:S01]  /*1d50*/  IADD3 R5, PT, PT, R5, 0x10, RZ ;  /* 0x0000001005057810 */ /* 0x000fe20007ffe0ff */
[----:B------:R-:W-:Y:S02]  /*1d60*/  @!P1 IMAD.MOV.U32 R3, RZ, RZ, R12 ;  /* 0x000000ffff039224 */ /* 0x000fe400078e000c */
[----:B------:R-:W-:Y:S02]  /*1d70*/  @!P2 VIADD R0, R16, 0x1 ;  /* 0x000000011000a836 */ /* 0x000fe40000000000 */
[----:B------:R-:W-:Y:S01]  /*1d80*/  @!P6 VIADD R0, R10, 0x1 ;  /* 0x000000010a00e836 */ /* 0x000fe20000000000 */
[----:B------:R-:W-:-:S05]  /*1d90*/  IADD3 R6, P2, PT, R6, 0x40, RZ ;  /* 0x0000004006067810 */ /* 0x000fca0007f5e0ff */
[----:B------:R-:W-:Y:S02]  /*1da0*/  IMAD.X R7, RZ, RZ, R7, P2 ;  /* 0x000000ffff077224 */ /* 0x000fe400010e0607 */
[----:B--2---:R-:W-:Y:S01]  /*1db0*/  @!P5 VIADD R0, R11, 0x1 ;  /* 0x000000010b00d836 */ /* 0x004fe20000000000 */
[----:B------:R-:W-:Y:S01]  /*1dc0*/  ISETP.NE.AND P5, PT, R5, RZ, PT ;  /* 0x000000ff0500720c */ /* 0x000fe20003fa5270 */
[----:B---3--:R-:W-:Y:S01]  /*1dd0*/  @!P4 VIADD R0, R13, 0x1 ;  /* 0x000000010d00c836 */ /* 0x008fe20000000000 */
[----:B------:R-:W-:-:S05]  /*1de0*/  IADD3 R10, P4, PT, R8, 0x40, RZ ;  /* 0x00000040080a7810 */ /* 0x000fca0007f9e0ff */
[----:B0-----:R-:W-:Y:S02]  /*1df0*/  IMAD.X R9, RZ, RZ, R9, P4 ;  /* 0x000000ffff097224 */ /* 0x001fe400020e0609 */
[----:B----4-:R-:W-:Y:S02]  /*1e00*/  @!P3 VIADD R0, R14, 0x1 ;  /* 0x000000010e00b836 */ /* 0x010fe40000000000 */
[----:B-----5:R-:W-:Y:S02]  /*1e10*/  @!P1 VIADD R0, R15, 0x1 ;  /* 0x000000010f009836 */ /* 0x020fe40000000000 */
[----:B------:R-:W-:Y:S05]  /*1e20*/  @P5 BRA `(.L_x_15) ;  /* 0xfffffff800a05947 */ /* 0x000fea000383ffff */
.L_x_14:
[----:B------:R-:W-:Y:S05]  /*1e30*/  @!P0 BRA `(.L_x_16) ;  /* 0x0000000400a48947 */ /* 0x000fea0003800000 */
[----:B------:R-:W-:Y:S02]  /*1e40*/  ISETP.GE.U32.AND P1, PT, R20, 0x8, PT ;  /* 0x000000081400780c */ /* 0x000fe40003f26070 */
[----:B------:R-:W-:-:S04]  /*1e50*/  LOP3.LUT R13, R2, 0x7, RZ, 0xc0, !PT ;  /* 0x00000007020d7812 */ /* 0x000fc800078ec0ff */
[----:B------:R-:W-:-:S07]  /*1e60*/  ISETP.NE.AND P0, PT, R13, RZ, PT ;  /* 0x000000ff0d00720c */ /* 0x000fce0003f05270 */
[----:B------:R-:W-:Y:S06]  /*1e70*/  @!P1 BRA `(.L_x_17) ;  /* 0x0000000000b49947 */ /* 0x000fec0003800000 */
[----:B------:R-:W0:Y:S08]  /*1e80*/  LDC.64 R8, c[0x0][0x390] ;  /* 0x0000e400ff087b82 */ /* 0x000e300000000a00 */
[----:B------:R-:W1:Y:S01]  /*1e90*/  LDC.64 R6, c[0x0][0x388] ;  /* 0x0000e200ff067b82 */ /* 0x000e620000000a00 */
[----:B0-----:R-:W-:-:S05]  /*1ea0*/  IMAD.WIDE.U32 R8, R4, 0x4, R8 ;  /* 0x0000000404087825 */ /* 0x001fca00078e0008 */
[----:B------:R-:W2:Y:S04]  /*1eb0*/  LDG.E R10, desc[UR8][R8.64] ;  /* 0x00000008080a7981 */ /* 0x000ea8000c1e1900 */
[----:B------:R-:W3:Y:S04]  /*1ec0*/  LDG.E R12, desc[UR8][R8.64+0x4] ;  /* 0x00000408080c7981 */ /* 0x000ee8000c1e1900 */
[----:B------:R-:W4:Y:S04]  /*1ed0*/  LDG.E R14, desc[UR8][R8.64+0x8] ;  /* 0x00000808080e7981 */ /* 0x000f28000c1e1900 */
[----:B------:R-:W5:Y:S04]  /*1ee0*/  LDG.E R16, desc[UR8][R8.64+0xc] ;  /* 0x00000c0808107981 */ /* 0x000f68000c1e1900 */
[----:B------:R-:W5:Y:S04]  /*1ef0*/  LDG.E R18, desc[UR8][R8.64+0x10] ;  /* 0x0000100808127981 */ /* 0x000f68000c1e1900 */
[----:B------:R-:W5:Y:S01]  /*1f00*/  LDG.E R20, desc[UR8][R8.64+0x14] ;  /* 0x0000140808147981 */ /* 0x000f62000c1e1900 */
[----:B-1----:R-:W-:-:S03]  /*1f10*/  IMAD.WIDE.U32 R6, R4, 0x4, R6 ;  /* 0x0000000404067825 */ /* 0x002fc600078e0006 */
[----:B------:R-:W5:Y:S04]  /*1f20*/  LDG.E R22, desc[UR8][R8.64+0x18] ;  /* 0x0000180808167981 */ /* 0x000f68000c1e1900 */
[----:B------:R-:W5:Y:S01]  /*1f30*/  LDG.E R24, desc[UR8][R8.64+0x1c] ;  /* 0x00001c0808187981 */ /* 0x000f62000c1e1900 */
[----:B--2---:R-:W-:-:S13]  /*1f40*/  FSETP.GEU.AND P6, PT, R10, R3, PT ;  /* 0x000000030a00720b */ /* 0x004fda0003fce000 */
[----:B------:R-:W-:Y:S01]  /*1f50*/  @!P6 MOV R3, R10 ;  /* 0x0000000a0003e202 */ /* 0x000fe20000000f00 */
[----:B------:R-:W2:Y:S03]  /*1f60*/  @!P6 LDG.E R5, desc[UR8][R6.64] ;  /* 0x000000080605e981 */ /* 0x000ea6000c1e1900 */
[----:B---3--:R-:W-:-:S13]  /*1f70*/  FSETP.GEU.AND P1, PT, R12, R3, PT ;  /* 0x000000030c00720b */ /* 0x008fda0003f2e000 */
[----:B------:R-:W3:Y:S01]  /*1f80*/  @!P1 LDG.E R10, desc[UR8][R6.64+0x4] ;  /* 0x00000408060a9981 */ /* 0x000ee2000c1e1900 */
[----:B------:R-:W-:-:S05]  /*1f90*/  @!P1 IMAD.MOV.U32 R3, RZ, RZ, R12 ;  /* 0x000000ffff039224 */ /* 0x000fca00078e000c */
[----:B----4-:R-:W-:-:S13]  /*1fa0*/  FSETP.GEU.AND P2, PT, R14, R3, PT ;  /* 0x000000030e00720b */ /* 0x010fda0003f4e000 */
[----:B------:R-:W-:Y:S01]  /*1fb0*/  @!P2 IMAD.MOV.U32 R3, RZ, RZ, R14 ;  /* 0x000000ffff03a224 */ /* 0x000fe200078e000e */
[----:B------:R-:W4:Y:S04]  /*1fc0*/  @!P2 LDG.E R12, desc[UR8][R6.64+0x8] ;  /* 0x00000808060ca981 */ /* 0x000f28000c1e1900 */
[----:B-----5:R-:W-:-:S13]  /*1fd0*/  FSETP.GEU.AND P3, PT, R16, R3, PT ;  /* 0x000000031000720b */ /* 0x020fda0003f6e000 */
[----:B------:R-:W-:-:S05]  /*1fe0*/  @!P3 IMAD.MOV.U32 R3, RZ, RZ, R16 ;  /* 0x000000ffff03b224 */ /* 0x000fca00078e0010 */
[----:B------:R-:W-:-:S13]  /*1ff0*/  FSETP.GEU.AND P4, PT, R18, R3, PT ;  /* 0x000000031200720b */ /* 0x000fda0003f8e000 */
[----:B------:R-:W-:Y:S01]  /*2000*/  @!P4 IMAD.MOV.U32 R3, RZ, RZ, R18 ;  /* 0x000000ffff03c224 */ /* 0x000fe200078e0012 */
[----:B------:R-:W5:Y:S04]  /*2010*/  @!P4 LDG.E R8, desc[UR8][R6.64+0x10] ;  /* 0x000010080608c981 */ /* 0x000f68000c1e1900 */
[----:B------:R-:W-:-:S13]  /*2020*/  FSETP.GEU.AND P5, PT, R20, R3, PT ;  /* 0x000000031400720b */ /* 0x000fda0003fae000 */
[----:B------:R-:W-:Y:S01]  /*2030*/  @!P5 IMAD.MOV.U32 R3, RZ, RZ, R20 ;  /* 0x000000ffff03d224 */ /* 0x000fe200078e0014 */
[----:B------:R-:W5:Y:S01]  /*2040*/  @!P5 LDG.E R9, desc[UR8][R6.64+0x14] ;  /* 0x000014080609d981 */ /* 0x000f62000c1e1900 */
[----:B--2---:R-:W-:-:S03]  /*2050*/  @!P6 VIADD R0, R5, 0x1 ;  /* 0x000000010500e836 */ /* 0x004fc60000000000 */
[----:B------:R-:W-:Y:S01]  /*2060*/  FSETP.GEU.AND P6, PT, R22, R3, PT ;  /* 0x000000031600720b */ /* 0x000fe20003fce000 */
[----:B------:R-:W2:-:S12]  /*2070*/  @!P3 LDG.E R5, desc[UR8][R6.64+0xc] ;  /* 0x00000c080605b981 */ /* 0x000e98000c1e1900 */
[----:B------:R-:W-:Y:S01]  /*2080*/  @!P6 MOV R3, R22 ;  /* 0x000000160003e202 */ /* 0x000fe20000000f00 */
[----:B---3--:R-:W-:-:S03]  /*2090*/  @!P1 VIADD R0, R10, 0x1 ;  /* 0x000000010a009836 */ /* 0x008fc60000000000 */
[----:B------:R-:W-:Y:S01]  /*20a0*/  FSETP.GEU.AND P1, PT, R24, R3, PT ;  /* 0x000000031800720b */ /* 0x000fe20003f2e000 */
[----:B------:R-:W3:-:S12]  /*20b0*/  @!P6 LDG.E R10, desc[UR8][R6.64+0x18] ;  /* 0x00001808060ae981 */ /* 0x000ed8000c1e1900 */
[----:B------:R-:W3:Y:S01]  /*20c0*/  @!P1 LDG.E R11, desc[UR8][R6.64+0x1c] ;  /* 0x00001c08060b9981 */ /* 0x000ee2000c1e1900 */
[----:B----4-:R-:W-:Y:S01]  /*20d0*/  @!P2 VIADD R0, R12, 0x1 ;  /* 0x000000010c00a836 */ /* 0x010fe20000000000 */
[----:B------:R-:W-:Y:S01]  /*20e0*/  @!P1 MOV R3, R24 ;  /* 0x0000001800039202 */ /* 0x000fe20000000f00 */
[----:B------:R-:W-:Y:S02]  /*20f0*/  VIADD R4, R4, 0x8 ;  /* 0x0000000804047836 */ /* 0x000fe40000000000 */
[----:B--2---:R-:W-:Y:S02]  /*2100*/  @!P3 VIADD R0, R5, 0x1 ;  /* 0x000000010500b836 */ /* 0x004fe40000000000 */
[----:B-----5:R-:W-:Y:S02]  /*2110*/  @!P4 VIADD R0, R8, 0x1 ;  /* 0x000000010800c836 */ /* 0x020fe40000000000 */
[----:B------:R-:W-:Y:S02]  /*2120*/  @!P5 VIADD R0, R9, 0x1 ;  /* 0x000000010900d836 */ /* 0x000fe40000000000 */
[----:B---3--:R-:W-:-:S02]  /*2130*/  @!P6 VIADD R0, R10, 0x1 ;  /* 0x000000010a00e836 */ /* 0x008fc40000000000 */
[----:B------:R-:W-:-:S07]  /*2140*/  @!P1 VIADD R0, R11, 0x1 ;  /* 0x000000010b009836 */ /* 0x000fce0000000000 */
.L_x_17:
[----:B------:R-:W-:Y:S05]  /*2150*/  @!P0 BRA `(.L_x_16) ;  /* 0x0000000000dc8947 */ /* 0x000fea0003800000 */
[----:B------:R-:W-:Y:S02]  /*2160*/  ISETP.GE.U32.AND P0, PT, R13, 0x4, PT ;  /* 0x000000040d00780c */ /* 0x000fe40003f06070 */
[----:B------:R-:W-:-:S04]  /*2170*/  LOP3.LUT R2, R2, 0x3, RZ, 0xc0, !PT ;  /* 0x0000000302027812 */ /* 0x000fc800078ec0ff */
[----:B------:R-:W-:-:S07]  /*2180*/  ISETP.NE.AND P4, PT, R2, RZ, PT ;  /* 0x000000ff0200720c */ /* 0x000fce0003f85270 */
[----:B------:R-:W-:Y:S06]  /*2190*/  @!P0 BRA `(.L_x_18) ;  /* 0x0000000000648947 */ /* 0x000fec0003800000 */
[----:B------:R-:W0:Y:S02]  /*21a0*/  LDC.64 R6, c[0x0][0x390] ;  /* 0x0000e400ff067b82 */ /* 0x000e240000000a00 */
[----:B0-----:R-:W-:-:S05]  /*21b0*/  IMAD.WIDE.U32 R6, R4, 0x4, R6 ;  /* 0x0000000404067825 */ /* 0x001fca00078e0006 */
[----:B------:R-:W2:Y:S04]  /*21c0*/  LDG.E R8, desc[UR8][R6.64] ;  /* 0x0000000806087981 */ /* 0x000ea8000c1e1900 */
[----:B------:R-:W3:Y:S04]  /*21d0*/  LDG.E R10, desc[UR8][R6.64+0x4] ;  /* 0x00000408060a7981 */ /* 0x000ee8000c1e1900 */
[----:B------:R-:W4:Y:S04]  /*21e0*/  LDG.E R12, desc[UR8][R6.64+0x8] ;  /* 0x00000808060c7981 */ /* 0x000f28000c1e1900 */
[----:B------:R-:W5:Y:S01]  /*21f0*/  LDG.E R14, desc[UR8][R6.64+0xc] ;  /* 0x00000c08060e7981 */ /* 0x000f62000c1e1900 */
[----:B--2---:R-:W-:-:S13]  /*2200*/  FSETP.GEU.AND P0, PT, R8, R3, PT ;  /* 0x000000030800720b */ /* 0x004fda0003f0e000 */
[----:B------:R-:W-:Y:S02]  /*2210*/  @!P0 IMAD.MOV.U32 R3, RZ, RZ, R8 ;  /* 0x000000ffff038224 */ /* 0x000fe400078e0008 */
[----:B------:R-:W0:Y:S03]  /*2220*/  LDC.64 R8, c[0x0][0x388] ;  /* 0x0000e200ff087b82 */ /* 0x000e260000000a00 */
[----:B---3--:R-:W-:-:S13]  /*2230*/  FSETP.GEU.AND P1, PT, R10, R3, PT ;  /* 0x000000030a00720b */ /* 0x008fda0003f2e000 */
[----:B------:R-:W-:-:S05]  /*2240*/  @!P1 IMAD.MOV.U32 R3, RZ, RZ, R10 ;  /* 0x000000ffff039224 */ /* 0x000fca00078e000a */
[----:B----4-:R-:W-:Y:S01]  /*2250*/  FSETP.GEU.AND P2, PT, R12, R3, PT ;  /* 0x000000030c00720b */ /* 0x010fe20003f4e000 */
[----:B0-----:R-:W-:-:S05]  /*2260*/  IMAD.WIDE.U32 R8, R4, 0x4, R8 ;  /* 0x0000000404087825 */ /* 0x001fca00078e0008 */
[----:B------:R-:W2:Y:S04]  /*2270*/  @!P0 LDG.E R5, desc[UR8][R8.64] ;  /* 0x0000000808058981 */ /* 0x000ea8000c1e1900 */
[----:B------:R-:W3:Y:S03]  /*2280*/  @!P1 LDG.E R6, desc[UR8][R8.64+0x4] ;  /* 0x0000040808069981 */ /* 0x000ee6000c1e1900 */
[----:B------:R-:W-:Y:S01]  /*2290*/  @!P2 IMAD.MOV.U32 R3, RZ, RZ, R12 ;  /* 0x000000ffff03a224 */ /* 0x000fe200078e000c */
[----:B------:R-:W4:Y:S04]  /*22a0*/  @!P2 LDG.E R7, desc[UR8][R8.64+0x8] ;  /* 0x000008080807a981 */ /* 0x000f28000c1e1900 */
[----:B-----5:R-:W-:-:S13]  /*22b0*/  FSETP.GEU.AND P3, PT, R14, R3, PT ;  /* 0x000000030e00720b */ /* 0x020fda0003f6e000 */
[----:B------:R-:W5:Y:S01]  /*22c0*/  @!P3 LDG.E R10, desc[UR8][R8.64+0xc] ;  /* 0x00000c08080ab981 */ /* 0x000f62000c1e1900 */
[----:B------:R-:W-:Y:S02]  /*22d0*/  @!P3 IMAD.MOV.U32 R3, RZ, RZ, R14 ;  /* 0x000000ffff03b224 */ /* 0x000fe400078e000e */
[----:B------:R-:W-:Y:S02]  /*22e0*/  VIADD R4, R4, 0x4 ;  /* 0x0000000404047836 */ /* 0x000fe40000000000 */
[----:B--2---:R-:W-:Y:S01]  /*22f0*/  @!P0 VIADD R0, R5, 0x1 ;  /* 0x0000000105008836 */ /* 0x004fe20000000000 */
[----:B---3--:R-:W-:Y:S01]  /*2300*/  @!P1 IADD3 R0, PT, PT, R6, 0x1, RZ ;  /* 0x0000000106009810 */ /* 0x008fe20007ffe0ff */
[----:B----4-:R-:W-:Y:S02]  /*2310*/  @!P2 VIADD R0, R7, 0x1 ;  /* 0x000000010700a836 */ /* 0x010fe40000000000 */
[----:B-----5:R-:W-:-:S07]  /*2320*/  @!P3 VIADD R0, R10, 0x1 ;  /* 0x000000010a00b836 */ /* 0x020fce0000000000 */
.L_x_18:
[----:B------:R-:W-:Y:S05]  /*2330*/  @!P4 BRA `(.L_x_16) ;  /* 0x000000000064c947 */ /* 0x000fea0003800000 */
[----:B------:R-:W0:Y:S01]  /*2340*/  LDC.64 R6, c[0x0][0x388] ;  /* 0x0000e200ff067b82 */ /* 0x000e220000000a00 */
[----:B------:R-:W-:-:S07]  /*2350*/  IMAD.MOV R2, RZ, RZ, -R2 ;  /* 0x000000ffff027224 */ /* 0x000fce00078e0a02 */
[----:B------:R-:W1:Y:S01]  /*2360*/  LDC.64 R8, c[0x0][0x390] ;  /* 0x0000e400ff087b82 */ /* 0x000e620000000a00 */
[----:B0-----:R-:W-:-:S04]  /*2370*/  IMAD.WIDE.U32 R6, R4, 0x4, R6 ;  /* 0x0000000404067825 */ /* 0x001fc800078e0006 */
[----:B------:R-:W-:Y:S02]  /*2380*/  IMAD.MOV.U32 R10, RZ, RZ, R7 ;  /* 0x000000ffff0a7224 */ /* 0x000fe400078e0007 */
[----:B-1----:R-:W-:-:S04]  /*2390*/  IMAD.WIDE.U32 R4, R4, 0x4, R8 ;  /* 0x0000000404047825 */ /* 0x002fc800078e0008 */
[----:B------:R-:W-:Y:S01]  /*23a0*/  IMAD.MOV.U32 R9, RZ, RZ, R6 ;  /* 0x000000ffff097224 */ /* 0x000fe200078e0006 */
[----:B------:R-:W-:Y:S01]  /*23b0*/  MOV R7, R4 ;  /* 0x0000000400077202 */ /* 0x000fe20000000f00 */
[----:B------:R-:W-:-:S07]  /*23c0*/  IMAD.MOV.U32 R8, RZ, RZ, R5 ;  /* 0x000000ffff087224 */ /* 0x000fce00078e0005 */
.L_x_19:
[----:B------:R-:W-:Y:S02]  /*23d0*/  IMAD.MOV.U32 R4, RZ, RZ, R7 ;  /* 0x000000ffff047224 */ /* 0x000fe400078e0007 */
[----:B------:R-:W-:-:S05]  /*23e0*/  IMAD.MOV.U32 R5, RZ, RZ, R8 ;  /* 0x000000ffff057224 */ /* 0x000fca00078e0008 */
[----:B------:R-:W2:Y:S01]  /*23f0*/  LDG.E R12, desc[UR8][R4.64] ;  /* 0x00000008040c7981 */ /* 0x000ea2000c1e1900 */
[----:B------:R-:W-:Y:S01]  /*2400*/  VIADD R2, R2, 0x1 ;  /* 0x0000000102027836 */ /* 0x000fe20000000000 */
[----:B--2---:R-:W-:-:S13]  /*2410*/  FSETP.GEU.AND P0, PT, R12, R3, PT ;  /* 0x000000030c00720b */ /* 0x004fda0003f0e000 */
[----:B------:R-:W-:Y:S01]  /*2420*/  @!P0 IMAD.MOV.U32 R4, RZ, RZ, R9 ;  /* 0x000000ffff048224 */ /* 0x000fe200078e0009 */
[----:B------:R-:W-:-:S05]  /*2430*/  @!P0 MOV R5, R10 ;  /* 0x0000000a00058202 */ /* 0x000fca0000000f00 */
[----:B------:R-:W2:Y:S01]  /*2440*/  @!P0 LDG.E R6, desc[UR8][R4.64] ;  /* 0x0000000804068981 */ /* 0x000ea2000c1e1900 */
[----:B------:R-:W-:Y:S01]  /*2450*/  ISETP.NE.AND P3, PT, R2, RZ, PT ;  /* 0x000000ff0200720c */ /* 0x000fe20003f65270 */
[----:B------:R-:W-:Y:S01]  /*2460*/  @!P0 IMAD.MOV.U32 R3, RZ, RZ, R12 ;  /* 0x000000ffff038224 */ /* 0x000fe200078e000c */
[----:B------:R-:W-:Y:S02]  /*2470*/  IADD3 R7, P2, PT, R7, 0x4, RZ ;  /* 0x0000000407077810 */ /* 0x000fe40007f5e0ff */
[----:B------:R-:W-:-:S03]  /*2480*/  IADD3 R9, P1, PT, R9, 0x4, RZ ;  /* 0x0000000409097810 */ /* 0x000fc60007f3e0ff */
[----:B------:R-:W-:Y:S02]  /*2490*/  IMAD.X R8, RZ, RZ, R8, P2 ;  /* 0x000000ffff087224 */ /* 0x000fe400010e0608 */
[----:B------:R-:W-:Y:S02]  /*24a0*/  IMAD.X R10, RZ, RZ, R10, P1 ;  /* 0x000000ffff0a7224 */ /* 0x000fe400008e060a */
[----:B--2---:R-:W-:Y:S02]  /*24b0*/  @!P0 VIADD R0, R6, 0x1 ;  /* 0x0000000106008836 */ /* 0x004fe40000000000 */
[----:B------:R-:W-:Y:S05]  /*24c0*/  @P3 BRA `(.L_x_19) ;  /* 0xfffffffc00c03947 */ /* 0x000fea000383ffff */
.L_x_16:
[----:B------:R-:W0:Y:S08]  /*24d0*/  LDC R5, c[0x0][0x3cc] ;  /* 0x0000f300ff057b82 */ /* 0x000e300000000800 */
[----:B------:R-:W0:Y:S02]  /*24e0*/  LDC.64 R2, c[0x0][0x380] ;  /* 0x0000e000ff027b82 */ /* 0x000e240000000a00 */
[----:B0-----:R-:W-:-:S05]  /*24f0*/  IMAD.WIDE R2, R5, 0x4, R2 ;  /* 0x0000000405027825 */ /* 0x001fca00078e0202 */
[----:B------:R-:W-:Y:S01]  /*2500*/  STG.E desc[UR8][R2.64], R0 ;  /* 0x0000000002007986 */ /* 0x000fe2000c101908 */
[----:B------:R-:W-:Y:S05]  /*2510*/  EXIT ;  /* 0x000000000000794d */ /* 0x000fea0003800000 */
        .weak           $__internal_0_$__cuda_sm3x_div_rn_noftz_f32_slowpath
        .type           $__internal_0_$__cuda_sm3x_div_rn_noftz_f32_slowpath,@function
        .size           $__internal_0_$__cuda_sm3x_div_rn_noftz_f32_slowpath,(.L_x_32 - $__internal_0_$__cuda_sm3x_div_rn_noftz_f32_slowpath)
$__internal_0_$__cuda_sm3x_div_rn_noftz_f32_slowpath:
[----:B------:R-:W-:Y:S01]  /*2520*/  SHF.R.U32.HI R7, RZ, 0x17, R9 ;  /* 0x00000017ff077819 */ /* 0x000fe20000011609 */
[----:B------:R-:W-:Y:S01]  /*2530*/  BSSY.RECONVERGENT B1, `(.L_x_20) ;  /* 0x0000063000017945 */ /* 0x000fe20003800200 */
[----:B------:R-:W-:Y:S02]  /*2540*/  SHF.R.U32.HI R3, RZ, 0x17, R6 ;  /* 0x00000017ff037819 */ /* 0x000fe40000011606 */
[----:B------:R-:W-:Y:S02]  /*2550*/  LOP3.LUT R10, R7, 0xff, RZ, 0xc0, !PT ;  /* 0x000000ff070a7812 */ /* 0x000fe400078ec0ff */
[----:B------:R-:W-:Y:S02]  /*2560*/  LOP3.LUT R13, R3, 0xff, RZ, 0xc0, !PT ;  /* 0x000000ff030d7812 */ /* 0x000fe400078ec0ff */
[----:B------:R-:W-:-:S03]  /*2570*/  IADD3 R11, PT, PT, R10, -0x1, RZ ;  /* 0xffffffff0a0b7810 */ /* 0x000fc60007ffe0ff */
[----:B------:R-:W-:Y:S01]  /*2580*/  VIADD R12, R13, 0xffffffff ;  /* 0xffffffff0d0c7836 */ /* 0x000fe20000000000 */
[----:B------:R-:W-:-:S04]  /*2590*/  ISETP.GT.U32.AND P0, PT, R11, 0xfd, PT ;  /* 0x000000fd0b00780c */ /* 0x000fc80003f04070 */
[----:B------:R-:W-:-:S13]  /*25a0*/  ISETP.GT.U32.OR P0, PT, R12, 0xfd, P0 ;  /* 0x000000fd0c00780c */ /* 0x000fda0000704470 */
[----:B------:R-:W-:Y:S01]  /*25b0*/  @!P0 IMAD.MOV.U32 R7, RZ, RZ, RZ ;  /* 0x000000ffff078224 */ /* 0x000fe200078e00ff */
[----:B------:R-:W-:Y:S06]  /*25c0*/  @!P0 BRA `(.L_x_21) ;  /* 0x0000000000608947 */ /* 0x000fec0003800000 */
[----:B------:R-:W-:Y:S01]  /*25d0*/  FSETP.GTU.FTZ.AND P0, PT, |R6|, +INF , PT ;  /* 0x7f8000000600780b */ /* 0x000fe20003f1c200 */
[----:B------:R-:W-:Y:S01]  /*25e0*/  IMAD.MOV.U32 R3, RZ, RZ, R9 ;  /* 0x000000ffff037224 */ /* 0x000fe200078e0009 */
[----:B------:R-:W-:-:S04]  /*25f0*/  FSETP.GTU.FTZ.AND P1, PT, |R9|, +INF , PT ;  /* 0x7f8000000900780b */ /* 0x000fc80003f3c200 */
[----:B------:R-:W-:-:S13]  /*2600*/  PLOP3.LUT P0, PT, P0, P1, PT, 0xf8, 0x8f ;  /* 0x00000000008f781c */ /* 0x000fda0000703f70 */
[----:B------:R-:W-:Y:S05]  /*2610*/  @P0 BRA `(.L_x_22) ;  /* 0x00000004004c0947 */ /* 0x000fea0003800000 */
[----:B------:R-:W-:-:S13]  /*2620*/  LOP3.LUT P0, RZ, R9, 0x7fffffff, R6, 0xc8, !PT ;  /* 0x7fffffff09ff7812 */ /* 0x000fda000780c806 */
[----:B------:R-:W-:Y:S05]  /*2630*/  @!P0 BRA `(.L_x_23) ;  /* 0x00000004003c8947 */ /* 0x000fea0003800000 */
[C---:B------:R-:W-:Y:S02]  /*2640*/  FSETP.NEU.FTZ.AND P1, PT, |R6|.reuse, +INF , PT ;  /* 0x7f8000000600780b */ /* 0x040fe40003f3d200 */
[----:B------:R-:W-:Y:S02]  /*2650*/  FSETP.NEU.FTZ.AND P0, PT, |R3|, +INF , PT ;  /* 0x7f8000000300780b */ /* 0x000fe40003f1d200 */
[----:B------:R-:W-:-:S11]  /*2660*/  FSETP.NEU.FTZ.AND P2, PT, |R6|, +INF , PT ;  /* 0x7f8000000600780b */ /* 0x000fd60003f5d200 */
[----:B------:R-:W-:Y:S05]  /*2670*/  @!P0 BRA !P1, `(.L_x_23) ;  /* 0x00000004002c8947 */ /* 0x000fea0004800000 */
[----:B------:R-:W-:-:S04]  /*2680*/  LOP3.LUT P1, RZ, R6, 0x7fffffff, RZ, 0xc0, !PT ;  /* 0x7fffffff06ff7812 */ /* 0x000fc8000782c0ff */
[----:B------:R-:W-:-:S13]  /*2690*/  PLOP3.LUT P0, PT, P0, P1, PT, 0x2f, 0xf2 ;  /* 0x0000000000f2781c */ /* 0x000fda0000702577 */
[----:B------:R-:W-:Y:S05]  /*26a0*/  @P0 BRA `(.L_x_24) ;  /* 0x0000000400180947 */ /* 0x000fea0003800000 */
[----:B------:R-:W-:-:S04]  /*26b0*/  LOP3.LUT P0, RZ, R9, 0x7fffffff, RZ, 0xc0, !PT ;  /* 0x7fffffff09ff7812 */ /* 0x000fc8000780c0ff */
[----:B------:R-:W-:-:S13]  /*26c0*/  PLOP3.LUT P0, PT, P2, P0, PT, 0x2f, 0xf2 ;  /* 0x0000000000f2781c */ /* 0x000fda0001700577 */
[----:B------:R-:W-:Y:S05]  /*26d0*/  @P0 BRA `(.L_x_25) ;  /* 0x0000000400000947 */ /* 0x000fea0003800000 */
[----:B------:R-:W-:Y:S02]  /*26e0*/  ISETP.GE.AND P0, PT, R12, RZ, PT ;  /* 0x000000ff0c00720c */ /* 0x000fe40003f06270 */
[----:B------:R-:W-:-:S11]  /*26f0*/  ISETP.GE.AND P1, PT, R11, RZ, PT ;  /* 0x000000ff0b00720c */ /* 0x000fd60003f26270 */
[----:B------:R-:W-:Y:S02]  /*2700*/  @P0 IMAD.MOV.U32 R7, RZ, RZ, RZ ;  /* 0x000000ffff070224 */ /* 0x000fe400078e00ff */
[----:B------:R-:W-:Y:S01]  /*2710*/  @!P0 FFMA R6, R6, 1.84467440737095516160e+19, RZ ;  /* 0x5f80000006068823 */ /* 0x000fe200000000ff */
[----:B------:R-:W-:Y:S02]  /*2720*/  @!P0 IMAD.MOV.U32 R7, RZ, RZ, -0x40 ;  /* 0xffffffc0ff078424 */ /* 0x000fe400078e00ff */
[----:B------:R-:W-:-:S03]  /*2730*/  @!P1 FFMA R9, R3, 1.84467440737095516160e+19, RZ ;  /* 0x5f80000003099823 */ /* 0x000fc600000000ff */
[----:B------:R-:W-:-:S07]  /*2740*/  @!P1 IADD3 R7, PT, PT, R7, 0x40, RZ ;  /* 0x0000004007079810 */ /* 0x000fce0007ffe0ff */
.L_x_21:
[----:B------:R-:W-:Y:S01]  /*2750*/  LEA R12, R10, 0xc0800000, 0x17 ;  /* 0xc08000000a0c7811 */ /* 0x000fe200078eb8ff */
[----:B------:R-:W-:Y:S04]  /*2760*/  BSSY.RECONVERGENT B2, `(.L_x_26) ;  /* 0x0000036000027945 */ /* 0x000fe80003800200 */
[----:B------:R-:W-:Y:S02]  /*2770*/  IMAD.IADD R12, R9, 0x1, -R12 ;  /* 0x00000001090c7824 */ /* 0x000fe400078e0a0c */
[----:B------:R-:W-:Y:S02]  /*2780*/  VIADD R9, R13, 0xffffff81 ;  /* 0xffffff810d097836 */ /* 0x000fe40000000000 */
[----:B------:R-:W0:Y:S01]  /*2790*/  MUFU.RCP R11, R12 ;  /* 0x0000000c000b7308 */ /* 0x000e220000001000 */
[----:B------:R-:W-:Y:S01]  /*27a0*/  FADD.FTZ R14, -R12, -RZ ;  /* 0x800000ff0c0e7221 */ /* 0x000fe20000010100 */
[C---:B------:R-:W-:Y:S01]  /*27b0*/  IMAD R3, R9.reuse, -0x800000, R6 ;  /* 0xff80000009037824 */ /* 0x040fe200078e0206 */
[----:B------:R-:W-:-:S05]  /*27c0*/  IADD3 R10, PT, PT, R9, 0x7f, -R10 ;  /* 0x0000007f090a7810 */ /* 0x000fca0007ffe80a */
[----:B------:R-:W-:Y:S02]  /*27d0*/  IMAD.IADD R10, R10, 0x1, R7 ;  /* 0x000000010a0a7824 */ /* 0x000fe400078e0207 */
[----:B0-----:R-:W-:-:S04]  /*27e0*/  FFMA R16, R11, R14, 1 ;  /* 0x3f8000000b107423 */ /* 0x001fc8000000000e */
[----:B------:R-:W-:-:S04]  /*27f0*/  FFMA R13, R11, R16, R11 ;  /* 0x000000100b0d7223 */ /* 0x000fc8000000000b */
[----:B------:R-:W-:-:S04]  /*2800*/  FFMA R6, R3, R13, RZ ;  /* 0x0000000d03067223 */ /* 0x000fc800000000ff */
[----:B------:R-:W-:-:S04]  /*2810*/  FFMA R11, R14, R6, R3 ;  /* 0x000000060e0b7223 */ /* 0x000fc80000000003 */
[----:B------:R-:W-:-:S04]  /*2820*/  FFMA R16, R13, R11, R6 ;  /* 0x0000000b0d107223 */ /* 0x000fc80000000006 */
[----:B------:R-:W-:-:S04]  /*2830*/  FFMA R11, R14, R16, R3 ;  /* 0x000000100e0b7223 */ /* 0x000fc80000000003 */
[----:B------:R-:W-:-:S05]  /*2840*/  FFMA R3, R13, R11, R16 ;  /* 0x0000000b0d037223 */ /* 0x000fca0000000010 */
[----:B------:R-:W-:-:S04]  /*2850*/  SHF.R.U32.HI R6, RZ, 0x17, R3 ;  /* 0x00000017ff067819 */ /* 0x000fc80000011603 */
[----:B------:R-:W-:-:S05]  /*2860*/  LOP3.LUT R6, R6, 0xff, RZ, 0xc0, !PT ;  /* 0x000000ff06067812 */ /* 0x000fca00078ec0ff */
[----:B------:R-:W-:-:S04]  /*2870*/  IMAD.IADD R12, R6, 0x1, R10 ;  /* 0x00000001060c7824 */ /* 0x000fc800078e020a */
[----:B------:R-:W-:-:S05]  /*2880*/  VIADD R6, R12, 0xffffffff ;  /* 0xffffffff0c067836 */ /* 0x000fca0000000000 */
[----:B------:R-:W-:-:S13]  /*2890*/  ISETP.GE.U32.AND P0, PT, R6, 0xfe, PT ;  /* 0x000000fe0600780c */ /* 0x000fda0003f06070 */
[----:B------:R-:W-:Y:S05]  /*28a0*/  @!P0 BRA `(.L_x_27) ;  /* 0x0000000000808947 */ /* 0x000fea0003800000 */
[----:B------:R-:W-:-:S13]  /*28b0*/  ISETP.GT.AND P0, PT, R12, 0xfe, PT ;  /* 0x000000fe0c00780c */ /* 0x000fda0003f04270 */
[----:B------:R-:W-:Y:S05]  /*28c0*/  @P0 BRA `(.L_x_28) ;  /* 0x00000000006c0947 */ /* 0x000fea0003800000 */
[----:B------:R-:W-:-:S13]  /*28d0*/  ISETP.GE.AND P0, PT, R12, 0x1, PT ;  /* 0x000000010c00780c */ /* 0x000fda0003f06270 */
[----:B------:R-:W-:Y:S05]  /*28e0*/  @P0 BRA `(.L_x_29) ;  /* 0x0000000000740947 */ /* 0x000fea0003800000 */
[----:B------:R-:W-:Y:S02]  /*28f0*/  ISETP.GE.AND P0, PT, R12, -0x18, PT ;  /* 0xffffffe80c00780c */ /* 0x000fe40003f06270 */
[----:B------:R-:W-:-:S11]  /*2900*/  LOP3.LUT R3, R3, 0x80000000, RZ, 0xc0, !PT ;  /* 0x8000000003037812 */ /* 0x000fd600078ec0ff */
[----:B------:R-:W-:Y:S05]  /*2910*/  @!P0 BRA `(.L_x_29) ;  /* 0x0000000000688947 */ /* 0x000fea0003800000 */
[CCC-:B------:R-:W-:Y:S01]  /*2920*/  FFMA.RZ R6, R13.reuse, R11.reuse, R16.reuse ;  /* 0x0000000b0d067223 */ /* 0x1c0fe2000000c010 */
[C---:B------:R-:W-:Y:S01]  /*2930*/  IADD3 R10, PT, PT, R12.reuse, 0x20, RZ ;  /* 0x000000200c0a7810 */ /* 0x040fe20007ffe0ff */
[CCC-:B------:R-:W-:Y:S01]  /*2940*/  FFMA.RM R7, R13.reuse, R11.reuse, R16.reuse ;  /* 0x0000000b0d077223 */ /* 0x1c0fe20000004010 */
[----:B------:R-:W-:Y:S02]  /*2950*/  ISETP.NE.AND P2, PT, R12, RZ, PT ;  /* 0x000000ff0c00720c */ /* 0x000fe40003f45270 */
[----:B------:R-:W-:Y:S01]  /*2960*/  LOP3.LUT R9, R6, 0x7fffff, RZ, 0xc0, !PT ;  /* 0x007fffff06097812 */ /* 0x000fe200078ec0ff */
[----:B------:R-:W-:Y:S01]  /*2970*/  FFMA.RP R6, R13, R11, R16 ;  /* 0x0000000b0d067223 */ /* 0x000fe20000008010 */
[----:B------:R-:W-:Y:S01]  /*2980*/  IMAD.MOV R11, RZ, RZ, -R12 ;  /* 0x000000ffff0b7224 */ /* 0x000fe200078e0a0c */
[----:B------:R-:W-:Y:S02]  /*2990*/  ISETP.NE.AND P1, PT, R12, RZ, PT ;  /* 0x000000ff0c00720c */ /* 0x000fe40003f25270 */
[----:B------:R-:W-:-:S02]  /*29a0*/  LOP3.LUT R9, R9, 0x800000, RZ, 0xfc, !PT ;  /* 0x0080000009097812 */ /* 0x000fc400078efcff */
[----:B------:R-:W-:Y:S02]  /*29b0*/  FSETP.NEU.FTZ.AND P0, PT, R6, R7, PT ;  /* 0x000000070600720b */ /* 0x000fe40003f1d000 */
[----:B------:R-:W-:Y:S02]  /*29c0*/  SHF.L.U32 R10, R9, R10, RZ ;  /* 0x0000000a090a7219 */ /* 0x000fe400000006ff */
[----:B------:R-:W-:Y:S02]  /*29d0*/  SEL R6, R11, RZ, P2 ;  /* 0x000000ff0b067207 */ /* 0x000fe40001000000 */
[----:B------:R-:W-:Y:S02]  /*29e0*/  ISETP.NE.AND P1, PT, R10, RZ, P1 ;  /* 0x000000ff0a00720c */ /* 0x000fe40000f25270 */
[----:B------:R-:W-:Y:S02]  /*29f0*/  SHF.R.U32.HI R6, RZ, R6, R9 ;  /* 0x00000006ff067219 */ /* 0x000fe40000011609 */
[----:B------:R-:W-:-:S02]  /*2a00*/  PLOP3.LUT P0, PT, P0, P1, PT, 0xf8, 0x8f ;  /* 0x00000000008f781c */ /* 0x000fc40000703f70 */
[----:B------:R-:W-:Y:S02]  /*2a10*/  SHF.R.U32.HI R10, RZ, 0x1, R6 ;  /* 0x00000001ff0a7819 */ /* 0x000fe40000011606 */
[----:B------:R-:W-:-:S04]  /*2a20*/  SEL R7, RZ, 0x1, !P0 ;  /* 0x00000001ff077807 */ /* 0x000fc80004000000 */
[----:B------:R-:W-:-:S04]  /*2a30*/  LOP3.LUT R7, R7, 0x1, R10, 0xf8, !PT ;  /* 0x0000000107077812 */ /* 0x000fc800078ef80a */
[----:B------:R-:W-:-:S05]  /*2a40*/  LOP3.LUT R7, R7, R6, RZ, 0xc0, !PT ;  /* 0x0000000607077212 */ /* 0x000fca00078ec0ff */
[----:B------:R-:W-:-:S05]  /*2a50*/  IMAD.IADD R10, R10, 0x1, R7 ;  /* 0x000000010a0a7824 */ /* 0x000fca00078e0207 */
[----:B------:R-:W-:Y:S01]  /*2a60*/  LOP3.LUT R3, R10, R3, RZ, 0xfc, !PT ;  /* 0x000000030a037212 */ /* 0x000fe200078efcff */
[----:B------:R-:W-:Y:S06]  /*2a70*/  BRA `(.L_x_29) ;  /* 0x0000000000107947 */ /* 0x000fec0003800000 */
.L_x_28:
[----:B------:R-:W-:-:S04]  /*2a80*/  LOP3.LUT R3, R3, 0x80000000, RZ, 0xc0, !PT ;  /* 0x8000000003037812 */ /* 0x000fc800078ec0ff */
[----:B------:R-:W-:Y:S01]  /*2a90*/  LOP3.LUT R3, R3, 0x7f800000, RZ, 0xfc, !PT ;  /* 0x7f80000003037812 */ /* 0x000fe200078efcff */
[----:B------:R-:W-:Y:S06]  /*2aa0*/  BRA `(.L_x_29) ;  /* 0x0000000000047947 */ /* 0x000fec0003800000 */
.L_x_27:
[----:B------:R-:W-:-:S07]  /*2ab0*/  IMAD R3, R10, 0x800000, R3 ;  /* 0x008000000a037824 */ /* 0x000fce00078e0203 */
.L_x_29:
[----:B------:R-:W-:Y:S05]  /*2ac0*/  BSYNC.RECONVERGENT B2 ;  /* 0x0000000000027941 */ /* 0x000fea0003800200 */
.L_x_26:
[----:B------:R-:W-:Y:S05]  /*2ad0*/  BRA `(.L_x_30) ;  /* 0x0000000000207947 */ /* 0x000fea0003800000 */
.L_x_25:
[----:B------:R-:W-:-:S04]  /*2ae0*/  LOP3.LUT R3, R9, 0x80000000, R6, 0x48, !PT ;  /* 0x8000000009037812 */ /* 0x000fc800078e4806 */
[----:B------:R-:W-:Y:S01]  /*2af0*/  LOP3.LUT R3, R3, 0x7f800000, RZ, 0xfc, !PT ;  /* 0x7f80000003037812 */ /* 0x000fe200078efcff */
[----:B------:R-:W-:Y:S06]  /*2b00*/  BRA `(.L_x_30) ;  /* 0x0000000000147947 */ /* 0x000fec0003800000 */
.L_x_24:
[----:B------:R-:W-:Y:S01]  /*2b10*/  LOP3.LUT R3, R9, 0x80000000, R6, 0x48, !PT ;  /* 0x8000000009037812 */ /* 0x000fe200078e4806 */
[----:B------:R-:W-:Y:S06]  /*2b20*/  BRA `(.L_x_30) ;  /* 0x00000000000c7947 */ /* 0x000fec0003800000 */
.L_x_23:
[----:B------:R-:W0:Y:S01]  /*2b30*/  MUFU.RSQ R3, -QNAN ;  /* 0xffc0000000037908 */ /* 0x000e220000001400 */
[----:B------:R-:W-:Y:S05]  /*2b40*/  BRA `(.L_x_30) ;  /* 0x0000000000047947 */ /* 0x000fea0003800000 */
.L_x_22:
[----:B------:R-:W-:-:S07]  /*2b50*/  FADD.FTZ R3, R6, R3 ;  /* 0x0000000306037221 */ /* 0x000fce0000010000 */
.L_x_30:
[----:B------:R-:W-:Y:S05]  /*2b60*/  BSYNC.RECONVERGENT B1 ;  /* 0x0000000000017941 */ /* 0x000fea0003800200 */
.L_x_20:
[----:B------:R-:W-:-:S04]  /*2b70*/  IMAD.MOV.U32 R9, RZ, RZ, 0x0 ;  /* 0x00000000ff097424 */ /* 0x000fc800078e00ff */
[----:B0-----:R-:W-:Y:S05]  /*2b80*/  RET.REL.NODEC R8 `(_Z12cuda_featurePjS_PfS0_S_S_S0_S0_iifi) ;  /* 0xffffffd4081c7950 */ /* 0x001fea0003c3ffff */
.L_x_31:
[----:B------:R-:W-:-:S00]  /*2b90*/  BRA `(.L_x_31) ;  /* 0xfffffffc00fc7947 */ /* 0x000fc0000383ffff */
[----:B------:R-:W-:-:S00]  /*2ba0*/  NOP ;  /* 0x0000000000007918 */ /* 0x000fc00000000000 */
        /* <DEDUP_REMOVED lines=13> */
.L_x_32:


//--------------------- .nv.shared.reserved.0     --------------------------
	.section	.nv.shared.reserved.0,"aw",@nobits
	.weak		__nv_reservedSMEM_offset_0_alias
	.size		__nv_reservedSMEM_offset_0_alias, 0, 64
	.other		__nv_reservedSMEM_offset_0_alias,@"STO_CUDA_RESERVED_SHARED STV_DEFAULT"
__nv_reservedSMEM_offset_0_alias:
	.zero		0
	.zero		64


//--------------------- .nv.constant0._Z12cuda_featurePjS_PfS0_S_S_S0_S0_iifi --------------------------
	.section	.nv.constant0._Z12cuda_featurePjS_PfS0_S_S_S0_S0_iifi,"a",@progbits
	.sectionflags	@""
	.align	4
.nv.constant0._Z12cuda_featurePjS_PfS0_S_S_S0_S0_iifi:
	.zero		976


//--------------------- SYMBOLS --------------------------

	.type		.nv.reservedSmem.offset0,@object
	.size		.nv.reservedSmem.offset0,0x4
